//
// Generated by NVIDIA NVVM Compiler
//
// Compiler Build ID: CL-36424714
// Cuda compilation tools, release 13.0, V13.0.88
// Based on NVVM 20.0.0
//

.version 9.0
.target sm_100
.address_size 64

	// .globl	_ZN9matmul_l19matmul_l1EiiiPKfS1_Pf
.extern .shared .align 16 .b8 _ZN9matmul_l16sharedE[];
.extern .shared .align 16 .b8 _ZN13matmul_l1_reg6sharedE[];

.visible .entry _ZN9matmul_l19matmul_l1EiiiPKfS1_Pf(
	.param .u32 _ZN9matmul_l19matmul_l1EiiiPKfS1_Pf_param_0,
	.param .u32 _ZN9matmul_l19matmul_l1EiiiPKfS1_Pf_param_1,
	.param .u32 _ZN9matmul_l19matmul_l1EiiiPKfS1_Pf_param_2,
	.param .u64 .ptr .align 1 _ZN9matmul_l19matmul_l1EiiiPKfS1_Pf_param_3,
	.param .u64 .ptr .align 1 _ZN9matmul_l19matmul_l1EiiiPKfS1_Pf_param_4,
	.param .u64 .ptr .align 1 _ZN9matmul_l19matmul_l1EiiiPKfS1_Pf_param_5
)
{
	.reg .pred 	%p<12>;
	.reg .b32 	%r<44>;
	.reg .b32 	%f<63>;
	.reg .b64 	%rd<13>;

	ld.param.u32 	%r22, [_ZN9matmul_l19matmul_l1EiiiPKfS1_Pf_param_0];
	ld.param.u32 	%r23, [_ZN9matmul_l19matmul_l1EiiiPKfS1_Pf_param_1];
	ld.param.u32 	%r24, [_ZN9matmul_l19matmul_l1EiiiPKfS1_Pf_param_2];
	ld.param.u64 	%rd3, [_ZN9matmul_l19matmul_l1EiiiPKfS1_Pf_param_3];
	ld.param.u64 	%rd4, [_ZN9matmul_l19matmul_l1EiiiPKfS1_Pf_param_4];
	ld.param.u64 	%rd5, [_ZN9matmul_l19matmul_l1EiiiPKfS1_Pf_param_5];
	mov.u32 	%r39, %tid.x;
	mov.u32 	%r41, %tid.y;
	mov.u32 	%r25, %ctaid.x;
	shl.b32 	%r3, %r25, 4;
	add.s32 	%r4, %r3, %r39;
	mov.u32 	%r26, %ctaid.y;
	shl.b32 	%r27, %r26, 4;
	add.s32 	%r5, %r27, %r41;
	setp.lt.s32 	%p1, %r24, 1;
	mov.f32 	%f62, 0f00000000;
	@%p1 bra 	$L__BB0_7;
	shl.b32 	%r29, %r41, 4;
	add.s32 	%r30, %r29, %r39;
	shl.b32 	%r31, %r30, 2;
	mov.u32 	%r32, _ZN9matmul_l16sharedE;
	add.s32 	%r6, %r32, %r31;
	shl.b32 	%r33, %r41, 6;
	add.s32 	%r7, %r32, %r33;
	shl.b32 	%r34, %r39, 2;
	add.s32 	%r35, %r32, %r34;
	add.s32 	%r8, %r35, 1024;
	mad.lo.s32 	%r36, %r41, %r22, %r39;
	add.s32 	%r42, %r36, %r3;
	shl.b32 	%r10, %r22, 4;
	mad.lo.s32 	%r40, %r24, %r5, %r39;
	cvta.to.global.u64 	%rd1, %rd3;
	cvta.to.global.u64 	%rd2, %rd4;
	mov.f32 	%f62, 0f00000000;
	mov.b32 	%r43, 0;
$L__BB0_2:
	setp.ge.s32 	%p2, %r5, %r23;
	setp.ge.s32 	%p3, %r39, %r24;
	mov.f32 	%f60, 0f00000000;
	or.pred  	%p4, %p2, %p3;
	@%p4 bra 	$L__BB0_4;
	mul.wide.u32 	%rd6, %r40, 4;
	add.s64 	%rd7, %rd1, %rd6;
	ld.global.nc.f32 	%f60, [%rd7];
$L__BB0_4:
	setp.ge.s32 	%p5, %r4, %r22;
	st.shared.f32 	[%r6], %f60;
	setp.ge.s32 	%p6, %r41, %r24;
	mov.f32 	%f61, 0f00000000;
	or.pred  	%p7, %p5, %p6;
	@%p7 bra 	$L__BB0_6;
	mul.wide.s32 	%rd8, %r42, 4;
	add.s64 	%rd9, %rd2, %rd8;
	ld.global.nc.f32 	%f61, [%rd9];
$L__BB0_6:
	st.shared.f32 	[%r6+1024], %f61;
	bar.sync 	0;
	ld.shared.v4.f32 	{%f12, %f13, %f14, %f15}, [%r7];
	ld.shared.f32 	%f16, [%r8];
	fma.rn.f32 	%f17, %f12, %f16, %f62;
	ld.shared.f32 	%f18, [%r8+64];
	fma.rn.f32 	%f19, %f13, %f18, %f17;
	ld.shared.f32 	%f20, [%r8+128];
	fma.rn.f32 	%f21, %f14, %f20, %f19;
	ld.shared.f32 	%f22, [%r8+192];
	fma.rn.f32 	%f23, %f15, %f22, %f21;
	ld.shared.v4.f32 	{%f24, %f25, %f26, %f27}, [%r7+16];
	ld.shared.f32 	%f28, [%r8+256];
	fma.rn.f32 	%f29, %f24, %f28, %f23;
	ld.shared.f32 	%f30, [%r8+320];
	fma.rn.f32 	%f31, %f25, %f30, %f29;
	ld.shared.f32 	%f32, [%r8+384];
	fma.rn.f32 	%f33, %f26, %f32, %f31;
	ld.shared.f32 	%f34, [%r8+448];
	fma.rn.f32 	%f35, %f27, %f34, %f33;
	ld.shared.v4.f32 	{%f36, %f37, %f38, %f39}, [%r7+32];
	ld.shared.f32 	%f40, [%r8+512];
	fma.rn.f32 	%f41, %f36, %f40, %f35;
	ld.shared.f32 	%f42, [%r8+576];
	fma.rn.f32 	%f43, %f37, %f42, %f41;
	ld.shared.f32 	%f44, [%r8+640];
	fma.rn.f32 	%f45, %f38, %f44, %f43;
	ld.shared.f32 	%f46, [%r8+704];
	fma.rn.f32 	%f47, %f39, %f46, %f45;
	ld.shared.v4.f32 	{%f48, %f49, %f50, %f51}, [%r7+48];
	ld.shared.f32 	%f52, [%r8+768];
	fma.rn.f32 	%f53, %f48, %f52, %f47;
	ld.shared.f32 	%f54, [%r8+832];
	fma.rn.f32 	%f55, %f49, %f54, %f53;
	ld.shared.f32 	%f56, [%r8+896];
	fma.rn.f32 	%f57, %f50, %f56, %f55;
	ld.shared.f32 	%f58, [%r8+960];
	fma.rn.f32 	%f62, %f51, %f58, %f57;
	bar.sync 	0;
	add.s32 	%r43, %r43, 16;
	add.s32 	%r42, %r42, %r10;
	add.s32 	%r41, %r41, 16;
	add.s32 	%r40, %r40, 16;
	add.s32 	%r39, %r39, 16;
	setp.lt.s32 	%p8, %r43, %r24;
	@%p8 bra 	$L__BB0_2;
$L__BB0_7:
	setp.ge.s32 	%p9, %r4, %r22;
	setp.ge.s32 	%p10, %r5, %r23;
	or.pred  	%p11, %p9, %p10;
	@%p11 bra 	$L__BB0_9;
	mad.lo.s32 	%r38, %r5, %r22, %r4;
	cvta.to.global.u64 	%rd10, %rd5;
	mul.wide.s32 	%rd11, %r38, 4;
	add.s64 	%rd12, %rd10, %rd11;
	st.global.f32 	[%rd12], %f62;
$L__BB0_9:
	ret;

}
	// .globl	_ZN13matmul_l1_reg13matmul_l1_regEiiiPKfS1_Pf
.visible .entry _ZN13matmul_l1_reg13matmul_l1_regEiiiPKfS1_Pf(
	.param .u32 _ZN13matmul_l1_reg13matmul_l1_regEiiiPKfS1_Pf_param_0,
	.param .u32 _ZN13matmul_l1_reg13matmul_l1_regEiiiPKfS1_Pf_param_1,
	.param .u32 _ZN13matmul_l1_reg13matmul_l1_regEiiiPKfS1_Pf_param_2,
	.param .u64 .ptr .align 1 _ZN13matmul_l1_reg13matmul_l1_regEiiiPKfS1_Pf_param_3,
	.param .u64 .ptr .align 1 _ZN13matmul_l1_reg13matmul_l1_regEiiiPKfS1_Pf_param_4,
	.param .u64 .ptr .align 1 _ZN13matmul_l1_reg13matmul_l1_regEiiiPKfS1_Pf_param_5
)
.maxntid 256
{
	.reg .pred 	%p<76>;
	.reg .b32 	%r<78>;
	.reg .b32 	%f<179>;
	.reg .b64 	%rd<48>;

	ld.param.u32 	%r30, [_ZN13matmul_l1_reg13matmul_l1_regEiiiPKfS1_Pf_param_0];
	ld.param.u32 	%r31, [_ZN13matmul_l1_reg13matmul_l1_regEiiiPKfS1_Pf_param_1];
	ld.param.u32 	%r32, [_ZN13matmul_l1_reg13matmul_l1_regEiiiPKfS1_Pf_param_2];
	ld.param.u64 	%rd11, [_ZN13matmul_l1_reg13matmul_l1_regEiiiPKfS1_Pf_param_3];
	ld.param.u64 	%rd12, [_ZN13matmul_l1_reg13matmul_l1_regEiiiPKfS1_Pf_param_5];
	cvta.to.global.u64 	%rd1, %rd11;
	cvta.to.global.u64 	%rd2, %rd12;
	mov.u32 	%r1, %tid.x;
	mov.u32 	%r2, %tid.y;
	mov.u32 	%r33, %ctaid.x;
	shl.b32 	%r34, %r33, 6;
	shl.b32 	%r35, %r1, 2;
	add.s32 	%r3, %r34, %r35;
	mov.u32 	%r36, %ctaid.y;
	shl.b32 	%r37, %r36, 6;
	shl.b32 	%r38, %r2, 2;
	add.s32 	%r4, %r37, %r38;
	setp.lt.s32 	%p1, %r32, 1;
	mov.f32 	%f147, 0f00000000;
	mov.f32 	%f148, %f147;
	mov.f32 	%f149, %f147;
	mov.f32 	%f150, %f147;
	mov.f32 	%f151, %f147;
	mov.f32 	%f152, %f147;
	mov.f32 	%f153, %f147;
	mov.f32 	%f154, %f147;
	mov.f32 	%f155, %f147;
	mov.f32 	%f156, %f147;
	mov.f32 	%f157, %f147;
	mov.f32 	%f158, %f147;
	mov.f32 	%f159, %f147;
	mov.f32 	%f160, %f147;
	mov.f32 	%f161, %f147;
	mov.f32 	%f162, %f147;
	@%p1 bra 	$L__BB1_21;
	shl.b32 	%r40, %r2, 6;
	add.s32 	%r41, %r40, %r1;
	mad.lo.s32 	%r42, %r1, 3, %r41;
	mul.lo.s32 	%r5, %r4, %r32;
	add.s32 	%r6, %r5, %r32;
	add.s32 	%r7, %r6, %r32;
	shl.b32 	%r43, %r42, 2;
	mov.u32 	%r44, _ZN13matmul_l1_reg6sharedE;
	add.s32 	%r45, %r44, %r43;
	add.s32 	%r8, %r45, 4096;
	mov.b32 	%r75, 0;
	mov.f32 	%f147, 0f00000000;
	cvt.s64.s32 	%rd24, %r3;
$L__BB1_2:
	setp.ge.s32 	%p2, %r4, %r30;
	add.s32 	%r10, %r75, %r1;
	setp.ge.s32 	%p3, %r10, %r32;
	mov.f32 	%f139, 0f00000000;
	or.pred  	%p4, %p2, %p3;
	@%p4 bra 	$L__BB1_4;
	add.s32 	%r47, %r5, %r10;
	mul.wide.u32 	%rd13, %r47, 4;
	add.s64 	%rd14, %rd1, %rd13;
	ld.global.f32 	%f139, [%rd14];
$L__BB1_4:
	add.s32 	%r48, %r4, 1;
	setp.ge.s32 	%p6, %r48, %r30;
	shl.b32 	%r49, %r2, 6;
	add.s32 	%r50, %r49, %r1;
	shl.b32 	%r51, %r50, 2;
	mov.u32 	%r52, _ZN13matmul_l1_reg6sharedE;
	add.s32 	%r11, %r52, %r51;
	st.shared.f32 	[%r11], %f139;
	mov.f32 	%f140, 0f00000000;
	or.pred  	%p7, %p6, %p3;
	@%p7 bra 	$L__BB1_6;
	add.s32 	%r53, %r6, %r10;
	mul.wide.u32 	%rd15, %r53, 4;
	add.s64 	%rd16, %rd1, %rd15;
	ld.global.f32 	%f140, [%rd16];
$L__BB1_6:
	add.s32 	%r54, %r4, 2;
	setp.ge.s32 	%p9, %r54, %r30;
	st.shared.f32 	[%r11+64], %f140;
	mov.f32 	%f141, 0f00000000;
	or.pred  	%p10, %p9, %p3;
	@%p10 bra 	$L__BB1_8;
	add.s32 	%r55, %r7, %r10;
	mul.wide.u32 	%rd17, %r55, 4;
	add.s64 	%rd18, %rd1, %rd17;
	ld.global.f32 	%f141, [%rd18];
$L__BB1_8:
	add.s32 	%r56, %r4, 3;
	setp.ge.s32 	%p12, %r56, %r30;
	st.shared.f32 	[%r11+128], %f141;
	mov.f32 	%f142, 0f00000000;
	or.pred  	%p13, %p12, %p3;
	@%p13 bra 	$L__BB1_10;
	add.s32 	%r57, %r7, %r32;
	add.s32 	%r58, %r57, %r10;
	mul.wide.u32 	%rd19, %r58, 4;
	add.s64 	%rd20, %rd1, %rd19;
	ld.global.f32 	%f142, [%rd20];
$L__BB1_10:
	ld.param.u64 	%rd47, [_ZN13matmul_l1_reg13matmul_l1_regEiiiPKfS1_Pf_param_4];
	cvta.to.global.u64 	%rd3, %rd47;
	setp.ge.s32 	%p14, %r3, %r31;
	st.shared.f32 	[%r11+192], %f142;
	add.s32 	%r12, %r75, %r2;
	setp.ge.s32 	%p15, %r12, %r32;
	mul.lo.s32 	%r13, %r12, %r31;
	mov.f32 	%f143, 0f00000000;
	or.pred  	%p16, %p15, %p14;
	@%p16 bra 	$L__BB1_12;
	add.s32 	%r59, %r3, %r13;
	mul.wide.s32 	%rd21, %r59, 4;
	add.s64 	%rd22, %rd3, %rd21;
	ld.global.f32 	%f143, [%rd22];
$L__BB1_12:
	add.s32 	%r60, %r3, 1;
	setp.ge.s32 	%p18, %r60, %r31;
	st.shared.f32 	[%r8], %f143;
	cvt.s64.s32 	%rd23, %r13;
	add.s64 	%rd25, %rd24, %rd23;
	shl.b64 	%rd26, %rd25, 2;
	add.s64 	%rd4, %rd3, %rd26;
	mov.f32 	%f144, 0f00000000;
	or.pred  	%p19, %p15, %p18;
	@%p19 bra 	$L__BB1_14;
	ld.global.f32 	%f144, [%rd4+4];
$L__BB1_14:
	add.s32 	%r61, %r3, 2;
	setp.ge.s32 	%p21, %r61, %r31;
	st.shared.f32 	[%r8+4], %f144;
	mov.f32 	%f145, 0f00000000;
	or.pred  	%p22, %p15, %p21;
	@%p22 bra 	$L__BB1_16;
	ld.global.f32 	%f145, [%rd4+8];
$L__BB1_16:
	add.s32 	%r62, %r3, 3;
	setp.ge.s32 	%p24, %r62, %r31;
	st.shared.f32 	[%r8+8], %f145;
	mov.f32 	%f146, 0f00000000;
	or.pred  	%p25, %p15, %p24;
	@%p25 bra 	$L__BB1_18;
	ld.global.f32 	%f146, [%rd4+12];
$L__BB1_18:
	shl.b32 	%r64, %r1, 4;
	mov.u32 	%r65, _ZN13matmul_l1_reg6sharedE;
	add.s32 	%r66, %r64, %r65;
	add.s32 	%r76, %r66, 4352;
	st.shared.f32 	[%r8+12], %f146;
	bar.sync 	0;
	mov.b32 	%r77, 128;
$L__BB1_19:
	shl.b32 	%r67, %r2, 8;
	mov.u32 	%r68, _ZN13matmul_l1_reg6sharedE;
	add.s32 	%r69, %r68, %r67;
	add.s32 	%r70, %r69, %r77;
	ld.shared.v2.f32 	{%f91, %f92}, [%r70+-128];
	ld.shared.v2.f32 	{%f93, %f94}, [%r70+-64];
	ld.shared.v2.f32 	{%f95, %f96}, [%r70];
	ld.shared.v2.f32 	{%f97, %f98}, [%r70+64];
	ld.shared.v4.f32 	{%f99, %f100, %f101, %f102}, [%r76+-256];
	fma.rn.f32 	%f103, %f91, %f99, %f154;
	fma.rn.f32 	%f104, %f91, %f100, %f153;
	fma.rn.f32 	%f105, %f91, %f101, %f152;
	fma.rn.f32 	%f106, %f91, %f102, %f151;
	fma.rn.f32 	%f107, %f93, %f99, %f150;
	fma.rn.f32 	%f108, %f93, %f100, %f149;
	fma.rn.f32 	%f109, %f93, %f101, %f148;
	fma.rn.f32 	%f110, %f93, %f102, %f147;
	fma.rn.f32 	%f111, %f95, %f99, %f155;
	fma.rn.f32 	%f112, %f95, %f100, %f156;
	fma.rn.f32 	%f113, %f95, %f101, %f157;
	fma.rn.f32 	%f114, %f95, %f102, %f158;
	fma.rn.f32 	%f115, %f97, %f99, %f159;
	fma.rn.f32 	%f116, %f97, %f100, %f160;
	fma.rn.f32 	%f117, %f97, %f101, %f161;
	fma.rn.f32 	%f118, %f97, %f102, %f162;
	ld.shared.v4.f32 	{%f119, %f120, %f121, %f122}, [%r76];
	fma.rn.f32 	%f154, %f92, %f119, %f103;
	fma.rn.f32 	%f153, %f92, %f120, %f104;
	fma.rn.f32 	%f152, %f92, %f121, %f105;
	fma.rn.f32 	%f151, %f92, %f122, %f106;
	fma.rn.f32 	%f150, %f94, %f119, %f107;
	fma.rn.f32 	%f149, %f94, %f120, %f108;
	fma.rn.f32 	%f148, %f94, %f121, %f109;
	fma.rn.f32 	%f147, %f94, %f122, %f110;
	fma.rn.f32 	%f155, %f96, %f119, %f111;
	fma.rn.f32 	%f156, %f96, %f120, %f112;
	fma.rn.f32 	%f157, %f96, %f121, %f113;
	fma.rn.f32 	%f158, %f96, %f122, %f114;
	fma.rn.f32 	%f159, %f98, %f119, %f115;
	fma.rn.f32 	%f160, %f98, %f120, %f116;
	fma.rn.f32 	%f161, %f98, %f121, %f117;
	fma.rn.f32 	%f162, %f98, %f122, %f118;
	add.s32 	%r77, %r77, 8;
	add.s32 	%r76, %r76, 512;
	setp.ne.s32 	%p26, %r77, 192;
	@%p26 bra 	$L__BB1_19;
	bar.sync 	0;
	add.s32 	%r75, %r75, 16;
	setp.lt.s32 	%p27, %r75, %r32;
	@%p27 bra 	$L__BB1_2;
$L__BB1_21:
	setp.ge.s32 	%p28, %r4, %r30;
	mul.lo.s32 	%r20, %r4, %r31;
	setp.ge.s32 	%p29, %r3, %r31;
	or.pred  	%p30, %p28, %p29;
	@%p30 bra 	$L__BB1_23;
	add.s32 	%r71, %r3, %r20;
	mul.wide.s32 	%rd27, %r71, 4;
	add.s64 	%rd28, %rd2, %rd27;
	st.global.f32 	[%rd28], %f154;
$L__BB1_23:
	setp.ge.s32 	%p31, %r4, %r30;
	add.s32 	%r21, %r3, 1;
	setp.ge.s32 	%p32, %r21, %r31;
	cvt.s64.s32 	%rd29, %r20;
	cvt.s64.s32 	%rd5, %r3;
	add.s64 	%rd30, %rd5, %rd29;
	shl.b64 	%rd31, %rd30, 2;
	add.s64 	%rd6, %rd2, %rd31;
	or.pred  	%p33, %p31, %p32;
	@%p33 bra 	$L__BB1_25;
	st.global.f32 	[%rd6+4], %f153;
$L__BB1_25:
	setp.ge.s32 	%p34, %r4, %r30;
	add.s32 	%r22, %r3, 2;
	setp.ge.s32 	%p35, %r22, %r31;
	or.pred  	%p36, %p34, %p35;
	@%p36 bra 	$L__BB1_27;
	st.global.f32 	[%rd6+8], %f152;
$L__BB1_27:
	setp.ge.s32 	%p37, %r4, %r30;
	add.s32 	%r23, %r3, 3;
	setp.ge.s32 	%p38, %r23, %r31;
	or.pred  	%p39, %p37, %p38;
	@%p39 bra 	$L__BB1_29;
	st.global.f32 	[%rd6+12], %f151;
$L__BB1_29:
	setp.ge.s32 	%p40, %r3, %r31;
	add.s32 	%r24, %r4, 1;
	setp.ge.s32 	%p41, %r24, %r30;
	add.s32 	%r25, %r20, %r31;
	or.pred  	%p42, %p41, %p40;
	@%p42 bra 	$L__BB1_31;
	add.s32 	%r72, %r3, %r25;
	mul.wide.s32 	%rd32, %r72, 4;
	add.s64 	%rd33, %rd2, %rd32;
	st.global.f32 	[%rd33], %f150;
$L__BB1_31:
	setp.ge.s32 	%p43, %r24, %r30;
	setp.ge.s32 	%p44, %r21, %r31;
	cvt.s64.s32 	%rd34, %r25;
	add.s64 	%rd35, %rd5, %rd34;
	shl.b64 	%rd36, %rd35, 2;
	add.s64 	%rd7, %rd2, %rd36;
	or.pred  	%p45, %p43, %p44;
	@%p45 bra 	$L__BB1_33;
	st.global.f32 	[%rd7+4], %f149;
$L__BB1_33:
	setp.ge.s32 	%p46, %r24, %r30;
	setp.ge.s32 	%p47, %r22, %r31;
	or.pred  	%p48, %p46, %p47;
	@%p48 bra 	$L__BB1_35;
	st.global.f32 	[%rd7+8], %f148;
$L__BB1_35:
	setp.ge.s32 	%p49, %r24, %r30;
	setp.ge.s32 	%p50, %r23, %r31;
	or.pred  	%p51, %p49, %p50;
	@%p51 bra 	$L__BB1_37;
	st.global.f32 	[%rd7+12], %f147;
$L__BB1_37:
	setp.ge.s32 	%p52, %r3, %r31;
	add.s32 	%r26, %r4, 2;
	setp.ge.s32 	%p53, %r26, %r30;
	add.s32 	%r27, %r25, %r31;
	or.pred  	%p54, %p53, %p52;
	@%p54 bra 	$L__BB1_39;
	add.s32 	%r73, %r3, %r27;
	mul.wide.s32 	%rd37, %r73, 4;
	add.s64 	%rd38, %rd2, %rd37;
	st.global.f32 	[%rd38], %f155;
$L__BB1_39:
	setp.ge.s32 	%p55, %r26, %r30;
	setp.ge.s32 	%p56, %r21, %r31;
	cvt.s64.s32 	%rd39, %r27;
	add.s64 	%rd40, %rd5, %rd39;
	shl.b64 	%rd41, %rd40, 2;
	add.s64 	%rd8, %rd2, %rd41;
	or.pred  	%p57, %p55, %p56;
	@%p57 bra 	$L__BB1_41;
	st.global.f32 	[%rd8+4], %f156;
$L__BB1_41:
	setp.ge.s32 	%p58, %r26, %r30;
	setp.ge.s32 	%p59, %r22, %r31;
	or.pred  	%p60, %p58, %p59;
	@%p60 bra 	$L__BB1_43;
	st.global.f32 	[%rd8+8], %f157;
$L__BB1_43:
	setp.ge.s32 	%p61, %r26, %r30;
	setp.ge.s32 	%p62, %r23, %r31;
	or.pred  	%p63, %p61, %p62;
	@%p63 bra 	$L__BB1_45;
	st.global.f32 	[%rd8+12], %f158;
$L__BB1_45:
	setp.ge.s32 	%p64, %r3, %r31;
	add.s32 	%r28, %r4, 3;
	setp.ge.s32 	%p65, %r28, %r30;
	add.s32 	%r29, %r27, %r31;
	or.pred  	%p66, %p65, %p64;
	@%p66 bra 	$L__BB1_47;
	add.s32 	%r74, %r3, %r29;
	mul.wide.s32 	%rd42, %r74, 4;
	add.s64 	%rd43, %rd2, %rd42;
	st.global.f32 	[%rd43], %f159;
$L__BB1_47:
	setp.ge.s32 	%p67, %r28, %r30;
	setp.ge.s32 	%p68, %r21, %r31;
	cvt.s64.s32 	%rd44, %r29;
	add.s64 	%rd45, %rd5, %rd44;
	shl.b64 	%rd46, %rd45, 2;
	add.s64 	%rd9, %rd2, %rd46;
	or.pred  	%p69, %p67, %p68;
	@%p69 bra 	$L__BB1_49;
	st.global.f32 	[%rd9+4], %f160;
$L__BB1_49:
	setp.ge.s32 	%p70, %r28, %r30;
	setp.ge.s32 	%p71, %r22, %r31;
	or.pred  	%p72, %p70, %p71;
	@%p72 bra 	$L__BB1_51;
	st.global.f32 	[%rd9+8], %f161;
$L__BB1_51:
	setp.ge.s32 	%p73, %r28, %r30;
	setp.ge.s32 	%p74, %r23, %r31;
	or.pred  	%p75, %p73, %p74;
	@%p75 bra 	$L__BB1_53;
	st.global.f32 	[%rd9+12], %f162;
$L__BB1_53:
	ret;

}


// ===== COMPILED SASS (sm_100) =====

	.target	sm_100

	.elftype	@"ET_EXEC"


//--------------------- .note.nv.tkinfo           --------------------------
	.section	.note.nv.tkinfo,"",@"SHT_NOTE"
	.sectionflags	@"SHF_NOTE_NV_TKINFO"
	.tkinfo
        /*0018*/ 	.word	0x00000002
        /*0030*/ 	.string	""
        /*0030*/ 	.string	"ptxas"
        /*0030*/ 	.string	"Cuda compilation tools, release 13.0, V13.0.88"
        /*0030*/ 	.string	"Build cuda_13.0.r13.0/compiler.36424714_0"
        /*0030*/ 	.string	"-arch sm_100 -m 64 "



//--------------------- .note.nv.cuinfo           --------------------------
	.section	.note.nv.cuinfo,"",@"SHT_NOTE"
	.sectionflags	@"SHF_NOTE_NV_CUINFO"
        /*0018*/ 	.short	0x0002
        /*001a*/ 	.short	0x0064
        /*001c*/ 	.short	0x0082
	.zero		2


//--------------------- .nv.info                  --------------------------
	.section	.nv.info,"",@"SHT_CUDA_INFO"
	.align	4


	//----- nvinfo : EIATTR_REGCOUNT
	.align		4
        /*0000*/ 	.byte	0x04, 0x2f
        /*0002*/ 	.short	(.L_1 - .L_0)
	.align		4
.L_0:
        /*0004*/ 	.word	index@(_ZN9matmul_l19matmul_l1EiiiPKfS1_Pf)
        /*0008*/ 	.word	0x00000020


	//----- nvinfo : EIATTR_FRAME_SIZE
	.align		4
.L_1:
        /*000c*/ 	.byte	0x04, 0x11
        /*000e*/ 	.short	(.L_3 - .L_2)
	.align		4
.L_2:
        /*0010*/ 	.word	index@(_ZN9matmul_l19matmul_l1EiiiPKfS1_Pf)
        /*0014*/ 	.word	0x00000000


	//----- nvinfo : EIATTR_REGCOUNT
	.align		4
.L_3:
        /*0018*/ 	.byte	0x04, 0x2f
        /*001a*/ 	.short	(.L_5 - .L_4)
	.align		4
.L_4:
        /*001c*/ 	.word	index@(_ZN13matmul_l1_reg13matmul_l1_regEiiiPKfS1_Pf)
        /*0020*/ 	.word	0x00000040


	//----- nvinfo : EIATTR_FRAME_SIZE
	.align		4
.L_5:
        /*0024*/ 	.byte	0x04, 0x11
        /*0026*/ 	.short	(.L_7 - .L_6)
	.align		4
.L_6:
        /*0028*/ 	.word	index@(_ZN13matmul_l1_reg13matmul_l1_regEiiiPKfS1_Pf)
        /*002c*/ 	.word	0x00000000


	//----- nvinfo : EIATTR_MIN_STACK_SIZE
	.align		4
.L_7:
        /*0030*/ 	.byte	0x04, 0x12
        /*0032*/ 	.short	(.L_9 - .L_8)
	.align		4
.L_8:
        /*0034*/ 	.word	index@(_ZN13matmul_l1_reg13matmul_l1_regEiiiPKfS1_Pf)
        /*0038*/ 	.word	0x00000000


	//----- nvinfo : EIATTR_MIN_STACK_SIZE
	.align		4
.L_9:
        /*003c*/ 	.byte	0x04, 0x12
        /*003e*/ 	.short	(.L_11 - .L_10)
	.align		4
.L_10:
        /*0040*/ 	.word	index@(_ZN9matmul_l19matmul_l1EiiiPKfS1_Pf)
        /*0044*/ 	.word	0x00000000
.L_11:


//--------------------- .nv.compat                --------------------------
	.section	.nv.compat,"",@"SHT_CUDA_COMPAT_INFO"
	.align	4
        /*0000*/ 	.byte	0x02, 0x09, 0x00, 0x00, 0x02, 0x02, 0x01, 0x00, 0x02, 0x05, 0x05, 0x00, 0x03, 0x07, 0x01, 0x01
        /*0010*/ 	.byte	0x02, 0x03, 0x00, 0x00, 0x02, 0x06, 0x01, 0x00, 0x04, 0x0b, 0x08, 0x00, 0x09, 0x00, 0x00, 0x00
        /*0020*/ 	.byte	0x00, 0x00, 0x00, 0x00


//--------------------- .nv.info._ZN13matmul_l1_reg13matmul_l1_regEiiiPKfS1_Pf --------------------------
	.section	.nv.info._ZN13matmul_l1_reg13matmul_l1_regEiiiPKfS1_Pf,"",@"SHT_CUDA_INFO"
	.sectionflags	@""
	.align	4


	//----- nvinfo : EIATTR_CUDA_API_VERSION
	.align		4
        /*0000*/ 	.byte	0x04, 0x37
        /*0002*/ 	.short	(.L_13 - .L_12)
.L_12:
        /*0004*/ 	.word	0x00000082


	//----- nvinfo : EIATTR_KPARAM_INFO
	.align		4
.L_13:
        /*0008*/ 	.byte	0x04, 0x17
        /*000a*/ 	.short	(.L_15 - .L_14)
.L_14:
        /*000c*/ 	.word	0x00000000
        /*0010*/ 	.short	0x0005
        /*0012*/ 	.short	0x0020
        /*0014*/ 	.byte	0x00, 0xf5, 0x21, 0x00


	//----- nvinfo : EIATTR_KPARAM_INFO
	.align		4
.L_15:
        /*0018*/ 	.byte	0x04, 0x17
        /*001a*/ 	.short	(.L_17 - .L_16)
.L_16:
        /*001c*/ 	.word	0x00000000
        /*0020*/ 	.short	0x0004
        /*0022*/ 	.short	0x0018
        /*0024*/ 	.byte	0x00, 0xf5, 0x21, 0x00


	//----- nvinfo : EIATTR_KPARAM_INFO
	.align		4
.L_17:
        /*0028*/ 	.byte	0x04, 0x17
        /*002a*/ 	.short	(.L_19 - .L_18)
.L_18:
        /*002c*/ 	.word	0x00000000
        /*0030*/ 	.short	0x0003
        /*0032*/ 	.short	0x0010
        /*0034*/ 	.byte	0x00, 0xf5, 0x21, 0x00


	//----- nvinfo : EIATTR_KPARAM_INFO
	.align		4
.L_19:
        /*0038*/ 	.byte	0x04, 0x17
        /*003a*/ 	.short	(.L_21 - .L_20)
.L_20:
        /*003c*/ 	.word	0x00000000
        /*0040*/ 	.short	0x0002
        /*0042*/ 	.short	0x0008
        /*0044*/ 	.byte	0x00, 0xf0, 0x11, 0x00


	//----- nvinfo : EIATTR_KPARAM_INFO
	.align		4
.L_21:
        /*0048*/ 	.byte	0x04, 0x17
        /*004a*/ 	.short	(.L_23 - .L_22)
.L_22:
        /*004c*/ 	.word	0x00000000
        /*0050*/ 	.short	0x0001
        /*0052*/ 	.short	0x0004
        /*0054*/ 	.byte	0x00, 0xf0, 0x11, 0x00


	//----- nvinfo : EIATTR_KPARAM_INFO
	.align		4
.L_23:
        /*0058*/ 	.byte	0x04, 0x17
        /*005a*/ 	.short	(.L_25 - .L_24)
.L_24:
        /*005c*/ 	.word	0x00000000
        /*0060*/ 	.short	0x0000
        /*0062*/ 	.short	0x0000
        /*0064*/ 	.byte	0x00, 0xf0, 0x11, 0x00


	//----- nvinfo : EIATTR_SPARSE_MMA_MASK
	.align		4
.L_25:
        /*0068*/ 	.byte	0x03, 0x50
        /*006a*/ 	.short	0x0000


	//----- nvinfo : EIATTR_MAXREG_COUNT
	.align		4
        /*006c*/ 	.byte	0x03, 0x1b
        /*006e*/ 	.short	0x00ff


	//----- nvinfo : EIATTR_NUM_BARRIERS
	.align		4
        /*0070*/ 	.byte	0x02, 0x4c
        /*0072*/ 	.byte	0x01
	.zero		1


	//----- nvinfo : EIATTR_MERCURY_ISA_VERSION
	.align		4
        /*0074*/ 	.byte	0x03, 0x5f
        /*0076*/ 	.short	0x0101


	//----- nvinfo : EIATTR_VRC_CTA_INIT_COUNT
	.align		4
        /*0078*/ 	.byte	0x02, 0x4a
	.zero		1
	.zero		1


	//----- nvinfo : EIATTR_EXIT_INSTR_OFFSETS
	.align		4
        /*007c*/ 	.byte	0x04, 0x1c
        /*007e*/ 	.short	(.L_27 - .L_26)


	//   ....[0]....
.L_26:
        /*0080*/ 	.word	0x00001d90


	//   ....[1]....
        /*0084*/ 	.word	0x00001db0


	//----- nvinfo : EIATTR_MAX_THREADS
	.align		4
.L_27:
        /*0088*/ 	.byte	0x04, 0x05
        /*008a*/ 	.short	(.L_29 - .L_28)
.L_28:
        /*008c*/ 	.word	0x00000100
        /*0090*/ 	.word	0x00000001
        /*0094*/ 	.word	0x00000001


	//----- nvinfo : EIATTR_CBANK_PARAM_SIZE
	.align		4
.L_29:
        /*0098*/ 	.byte	0x03, 0x19
        /*009a*/ 	.short	0x0028


	//----- nvinfo : EIATTR_PARAM_CBANK
	.align		4
        /*009c*/ 	.byte	0x04, 0x0a
        /*009e*/ 	.short	(.L_31 - .L_30)
	.align		4
.L_30:
        /*00a0*/ 	.word	index@(.nv.constant0._ZN13matmul_l1_reg13matmul_l1_regEiiiPKfS1_Pf)
        /*00a4*/ 	.short	0x0380
        /*00a6*/ 	.short	0x0028


	//----- nvinfo : EIATTR_SW_WAR
	.align		4
.L_31:
        /*00a8*/ 	.byte	0x04, 0x36
        /*00aa*/ 	.short	(.L_33 - .L_32)
.L_32:
        /*00ac*/ 	.word	0x00000008
.L_33:


//--------------------- .nv.info._ZN9matmul_l19matmul_l1EiiiPKfS1_Pf --------------------------
	.section	.nv.info._ZN9matmul_l19matmul_l1EiiiPKfS1_Pf,"",@"SHT_CUDA_INFO"
	.sectionflags	@""
	.align	4


	//----- nvinfo : EIATTR_CUDA_API_VERSION
	.align		4
        /*0000*/ 	.byte	0x04, 0x37
        /*0002*/ 	.short	(.L_35 - .L_34)
.L_34:
        /*0004*/ 	.word	0x00000082


	//----- nvinfo : EIATTR_KPARAM_INFO
	.align		4
.L_35:
        /*0008*/ 	.byte	0x04, 0x17
        /*000a*/ 	.short	(.L_37 - .L_36)
.L_36:
        /*000c*/ 	.word	0x00000000
        /*0010*/ 	.short	0x0005
        /*0012*/ 	.short	0x0020
        /*0014*/ 	.byte	0x00, 0xf5, 0x21, 0x00


	//----- nvinfo : EIATTR_KPARAM_INFO
	.align		4
.L_37:
        /*0018*/ 	.byte	0x04, 0x17
        /*001a*/ 	.short	(.L_39 - .L_38)
.L_38:
        /*001c*/ 	.word	0x00000000
        /*0020*/ 	.short	0x0004
        /*0022*/ 	.short	0x0018
        /*0024*/ 	.byte	0x00, 0xf5, 0x21, 0x00


	//----- nvinfo : EIATTR_KPARAM_INFO
	.align		4
.L_39:
        /*0028*/ 	.byte	0x04, 0x17
        /*002a*/ 	.short	(.L_41 - .L_40)
.L_40:
        /*002c*/ 	.word	0x00000000
        /*0030*/ 	.short	0x0003
        /*0032*/ 	.short	0x0010
        /*0034*/ 	.byte	0x00, 0xf5, 0x21, 0x00


	//----- nvinfo : EIATTR_KPARAM_INFO
	.align		4
.L_41:
        /*0038*/ 	.byte	0x04, 0x17
        /*003a*/ 	.short	(.L_43 - .L_42)
.L_42:
        /*003c*/ 	.word	0x00000000
        /*0040*/ 	.short	0x0002
        /*0042*/ 	.short	0x0008
        /*0044*/ 	.byte	0x00, 0xf0, 0x11, 0x00


	//----- nvinfo : EIATTR_KPARAM_INFO
	.align		4
.L_43:
        /*0048*/ 	.byte	0x04, 0x17
        /*004a*/ 	.short	(.L_45 - .L_44)
.L_44:
        /*004c*/ 	.word	0x00000000
        /*0050*/ 	.short	0x0001
        /*0052*/ 	.short	0x0004
        /*0054*/ 	.byte	0x00, 0xf0, 0x11, 0x00


	//----- nvinfo : EIATTR_KPARAM_INFO
	.align		4
.L_45:
        /*0058*/ 	.byte	0x04, 0x17
        /*005a*/ 	.short	(.L_47 - .L_46)
.L_46:
        /*005c*/ 	.word	0x00000000
        /*0060*/ 	.short	0x0000
        /*0062*/ 	.short	0x0000
        /*0064*/ 	.byte	0x00, 0xf0, 0x11, 0x00


	//----- nvinfo : EIATTR_SPARSE_MMA_MASK
	.align		4
.L_47:
        /*0068*/ 	.byte	0x03, 0x50
        /*006a*/ 	.short	0x0000


	//----- nvinfo : EIATTR_MAXREG_COUNT
	.align		4
        /*006c*/ 	.byte	0x03, 0x1b
        /*006e*/ 	.short	0x00ff


	//----- nvinfo : EIATTR_NUM_BARRIERS
	.align		4
        /*0070*/ 	.byte	0x02, 0x4c
        /*0072*/ 	.byte	0x01
	.zero		1


	//----- nvinfo : EIATTR_MERCURY_ISA_VERSION
	.align		4
        /*0074*/ 	.byte	0x03, 0x5f
        /*0076*/ 	.short	0x0101


	//----- nvinfo : EIATTR_VRC_CTA_INIT_COUNT
	.align		4
        /*0078*/ 	.byte	0x02, 0x4a
	.zero		1
	.zero		1


	//----- nvinfo : EIATTR_EXIT_INSTR_OFFSETS
	.align		4
        /*007c*/ 	.byte	0x04, 0x1c
        /*007e*/ 	.short	(.L_49 - .L_48)


	//   ....[0]....
.L_48:
        /*0080*/ 	.word	0x000005a0


	//   ....[1]....
        /*0084*/ 	.word	0x000005f0


	//----- nvinfo : EIATTR_CBANK_PARAM_SIZE
	.align		4
.L_49:
        /*0088*/ 	.byte	0x03, 0x19
        /*008a*/ 	.short	0x0028


	//----- nvinfo : EIATTR_PARAM_CBANK
	.align		4
        /*008c*/ 	.byte	0x04, 0x0a
        /*008e*/ 	.short	(.L_51 - .L_50)
	.align		4
.L_50:
        /*0090*/ 	.word	index@(.nv.constant0._ZN9matmul_l19matmul_l1EiiiPKfS1_Pf)
        /*0094*/ 	.short	0x0380
        /*0096*/ 	.short	0x0028


	//----- nvinfo : EIATTR_SW_WAR
	.align		4
.L_51:
        /*0098*/ 	.byte	0x04, 0x36
        /*009a*/ 	.short	(.L_53 - .L_52)
.L_52:
        /*009c*/ 	.word	0x00000008
.L_53:


//--------------------- .nv.callgraph             --------------------------
	.section	.nv.callgraph,"",@"SHT_CUDA_CALLGRAPH"
	.align	4
	.sectionentsize	8
	.align		4
        /*0000*/ 	.word	0x00000000
	.align		4
        /*0004*/ 	.word	0xffffffff
	.align		4
        /*0008*/ 	.word	0x00000000
	.align		4
        /*000c*/ 	.word	0xfffffffe
	.align		4
        /*0010*/ 	.word	0x00000000
	.align		4
        /*0014*/ 	.word	0xfffffffd
	.align		4
        /*0018*/ 	.word	0x00000000
	.align		4
        /*001c*/ 	.word	0xfffffffc


//--------------------- .text._ZN13matmul_l1_reg13matmul_l1_regEiiiPKfS1_Pf --------------------------
	.section	.text._ZN13matmul_l1_reg13matmul_l1_regEiiiPKfS1_Pf,"ax",@progbits
	.align	128
        .global         _ZN13matmul_l1_reg13matmul_l1_regEiiiPKfS1_Pf
        .type           _ZN13matmul_l1_reg13matmul_l1_regEiiiPKfS1_Pf,@function
        .size           _ZN13matmul_l1_reg13matmul_l1_regEiiiPKfS1_Pf,(.L_x_6 - _ZN13matmul_l1_reg13matmul_l1_regEiiiPKfS1_Pf)
        .other          _ZN13matmul_l1_reg13matmul_l1_regEiiiPKfS1_Pf,@"STO_CUDA_ENTRY STV_DEFAULT"
_ZN13matmul_l1_reg13matmul_l1_regEiiiPKfS1_Pf:
.text._ZN13matmul_l1_reg13matmul_l1_regEiiiPKfS1_Pf:
[----:B------:R-:W-:Y:S08]  /*0000*/  LDC R1, c[0x0][0x37c] ;  /* 0x0000df00ff017b82 */ /* 0x000ff00000000800 */
[----:B------:R-:W0:Y:S01]  /*0010*/  LDC R6, c[0x0][0x388] ;  /* 0x0000e200ff067b82 */ /* 0x000e220000000800 */
[----:B------:R-:W1:Y:S01]  /*0020*/  S2R R0, SR_TID.X ;  /* 0x0000000000007919 */ /* 0x000e620000002100 */
[----:B------:R-:W2:Y:S01]  /*0030*/  LDCU.64 UR8, c[0x0][0x358] ;  /* 0x00006b00ff0877ac */ /* 0x000ea20008000a00 */
[----:B------:R-:W-:Y:S01]  /*0040*/  HFMA2 R54, -RZ, RZ, 0, 0 ;  /* 0x00000000ff367431 */ /* 0x000fe200000001ff */
[----:B------:R-:W-:Y:S01]  /*0050*/  CS2R R34, SRZ ;  /* 0x0000000000227805 */ /* 0x000fe2000001ff00 */
[----:B------:R-:W1:Y:S01]  /*0060*/  S2R R5, SR_CTAID.X ;  /* 0x0000000000057919 */ /* 0x000e620000002500 */
[----:B------:R-:W-:-:S02]  /*0070*/  CS2R R26, SRZ ;  /* 0x00000000001a7805 */ /* 0x000fc4000001ff00 */
[----:B------:R-:W-:Y:S02]  /*0080*/  CS2R R52, SRZ ;  /* 0x0000000000347805 */ /* 0x000fe4000001ff00 */
[----:B------:R-:W-:Y:S01]  /*0090*/  CS2R R58, SRZ ;  /* 0x00000000003a7805 */ /* 0x000fe2000001ff00 */
[----:B------:R-:W3:Y:S01]  /*00a0*/  S2R R3, SR_TID.Y ;  /* 0x0000000000037919 */ /* 0x000ee20000002200 */
[----:B------:R-:W-:Y:S02]  /*00b0*/  CS2R R50, SRZ ;  /* 0x0000000000327805 */ /* 0x000fe4000001ff00 */
[----:B------:R-:W-:Y:S02]  /*00c0*/  MOV R33, RZ ;  /* 0x000000ff00217202 */ /* 0x000fe40000000f00 */
[----:B------:R-:W-:Y:S01]  /*00d0*/  CS2R R28, SRZ ;  /* 0x00000000001c7805 */ /* 0x000fe2000001ff00 */
[----:B------:R-:W3:Y:S01]  /*00e0*/  S2R R2, SR_CTAID.Y ;  /* 0x0000000000027919 */ /* 0x000ee20000002600 */
[----:B------:R-:W-:-:S02]  /*00f0*/  CS2R R24, SRZ ;  /* 0x0000000000187805 */ /* 0x000fc4000001ff00 */
[----:B0-----:R-:W-:Y:S02]  /*0100*/  ISETP.GE.AND P0, PT, R6, 0x1, PT ;  /* 0x000000010600780c */ /* 0x001fe40003f06270 */
[----:B-1----:R-:W-:-:S04]  /*0110*/  LEA R5, R5, R0, 0x4 ;  /* 0x0000000005057211 */ /* 0x002fc800078e20ff */
[----:B------:R-:W-:Y:S02]  /*0120*/  SHF.L.U32 R49, R5, 0x2, RZ ;  /* 0x0000000205317819 */ /* 0x000fe400000006ff */
[----:B---3--:R-:W-:-:S04]  /*0130*/  LEA R2, R2, R3, 0x4 ;  /* 0x0000000302027211 */ /* 0x008fc800078e20ff */
[----:B------:R-:W-:Y:S01]  /*0140*/  SHF.L.U32 R48, R2, 0x2, RZ ;  /* 0x0000000202307819 */ /* 0x000fe200000006ff */
[----:B--2---:R-:W-:Y:S06]  /*0150*/  @!P0 BRA `(.L_x_0) ;  /* 0x0000001400dc8947 */ /* 0x004fec0003800000 */
[----:B------:R-:W0:Y:S01]  /*0160*/  S2UR UR5, SR_CgaCtaId ;  /* 0x00000000000579c3 */ /* 0x000e220000008800 */
[----:B------:R-:W-:Y:S01]  /*0170*/  LEA R5, R3, R0, 0x6 ;  /* 0x0000000003057211 */ /* 0x000fe200078e30ff */
[----:B------:R-:W-:Y:S01]  /*0180*/  UMOV UR4, 0x400 ;  /* 0x0000040000047882 */ /* 0x000fe20000000000 */
[-C--:B------:R-:W-:Y:S01]  /*0190*/  IMAD R7, R48, R6.reuse, R6 ;  /* 0x0000000630077224 */ /* 0x080fe200078e0206 */
[----:B------:R-:W-:Y:S01]  /*01a0*/  MOV R34, RZ ;  /* 0x000000ff00227202 */ /* 0x000fe20000000f00 */
[----:B------:R-:W1:Y:S01]  /*01b0*/  LDCU UR11, c[0x0][0x388] ;  /* 0x00007100ff0b77ac */ /* 0x000e620008000800 */
[----:B------:R-:W-:Y:S02]  /*01c0*/  IMAD R5, R0, 0x3, R5 ;  /* 0x0000000300057824 */ /* 0x000fe400078e0205 */
[----:B------:R-:W-:Y:S01]  /*01d0*/  IADD3 R6, PT, PT, R7, R6, RZ ;  /* 0x0000000607067210 */ /* 0x000fe20007ffe0ff */
[----:B------:R-:W2:Y:S01]  /*01e0*/  LDCU UR7, c[0x0][0x380] ;  /* 0x00007000ff0777ac */ /* 0x000ea20008000800 */
[----:B------:R-:W3:Y:S01]  /*01f0*/  LDCU UR10, c[0x0][0x384] ;  /* 0x00007080ff0a77ac */ /* 0x000ee20008000800 */
[----:B------:R-:W4:Y:S01]  /*0200*/  LDCU.64 UR12, c[0x0][0x398] ;  /* 0x00007300ff0c77ac */ /* 0x000f220008000a00 */
[----:B0-----:R-:W-:-:S06]  /*0210*/  ULEA UR4, UR5, UR4, 0x18 ;  /* 0x0000000405047291 */ /* 0x001fcc000f8ec0ff */
[----:B------:R-:W-:Y:S02]  /*0220*/  LEA R5, R5, UR4, 0x2 ;  /* 0x0000000405057c11 */ /* 0x000fe4000f8e10ff */
[----:B------:R-:W-:Y:S02]  /*0230*/  LEA R4, R0, UR4, 0x4 ;  /* 0x0000000400047c11 */ /* 0x000fe4000f8e20ff */
[----:B------:R-:W-:Y:S01]  /*0240*/  LEA R2, R3, UR4, 0x8 ;  /* 0x0000000403027c11 */ /* 0x000fe2000f8e40ff */
[----:B-1234-:R-:W-:-:S06]  /*0250*/  UMOV UR4, URZ ;  /* 0x000000ff00047c82 */ /* 0x01efcc0008000000 */
.L_x_1:
[----:B------:R-:W-:Y:S02]  /*0260*/  IADD3 R31, PT, PT, R0, UR4, RZ ;  /* 0x00000004001f7c10 */ /* 0x000fe4000fffe0ff */
[----:B------:R-:W-:Y:S02]  /*0270*/  CS2R R20, SRZ ;  /* 0x0000000000147805 */ /* 0x000fe4000001ff00 */
[C---:B------:R-:W-:Y:S02]  /*0280*/  IADD3 R8, PT, PT, R48.reuse, 0x1, RZ ;  /* 0x0000000130087810 */ /* 0x040fe40007ffe0ff */
[----:B------:R-:W-:Y:S02]  /*0290*/  ISETP.GE.AND P0, PT, R31, UR11, PT ;  /* 0x0000000b1f007c0c */ /* 0x000fe4000bf06270 */
[----:B------:R-:W-:Y:S02]  /*02a0*/  IADD3 R22, PT, PT, R3, UR4, RZ ;  /* 0x0000000403167c10 */ /* 0x000fe4000fffe0ff */
[----:B------:R-:W-:-:S02]  /*02b0*/  ISETP.GE.OR P2, PT, R48, UR7, P0 ;  /* 0x0000000730007c0c */ /* 0x000fc40008746670 */
[----:B------:R-:W-:Y:S02]  /*02c0*/  ISETP.GE.OR P6, PT, R8, UR7, P0 ;  /* 0x0000000708007c0c */ /* 0x000fe400087c6670 */
[----:B------:R-:W-:Y:S02]  /*02d0*/  IADD3 R8, PT, PT, R48, 0x2, RZ ;  /* 0x0000000230087810 */ /* 0x000fe40007ffe0ff */
[----:B------:R-:W-:Y:S02]  /*02e0*/  ISETP.GE.AND P1, PT, R22, UR11, PT ;  /* 0x0000000b16007c0c */ /* 0x000fe4000bf26270 */
[----:B------:R-:W-:Y:S02]  /*02f0*/  ISETP.GE.OR P5, PT, R8, UR7, P0 ;  /* 0x0000000708007c0c */ /* 0x000fe400087a6670 */
[----:B------:R-:W-:Y:S02]  /*0300*/  IADD3 R8, PT, PT, R48, 0x3, RZ ;  /* 0x0000000330087810 */ /* 0x000fe40007ffe0ff */
[C---:B------:R-:W-:Y:S01]  /*0310*/  ISETP.GE.OR P4, PT, R49.reuse, UR10, P1 ;  /* 0x0000000a31007c0c */ /* 0x040fe20008f86670 */
[----:B------:R-:W0:Y:S01]  /*0320*/  @!P2 LDC.64 R16, c[0x0][0x390] ;  /* 0x0000e400ff10ab82 */ /* 0x000e220000000a00 */
[----:B------:R-:W-:Y:S01]  /*0330*/  ISETP.GE.OR P0, PT, R8, UR7, P0 ;  /* 0x0000000708007c0c */ /* 0x000fe20008706670 */
[----:B------:R-:W-:Y:S01]  /*0340*/  @!P2 IMAD R9, R48, UR11, R31 ;  /* 0x0000000b3009ac24 */ /* 0x000fe2000f8e021f */
[----:B------:R-:W-:-:S02]  /*0350*/  IADD3 R18, PT, PT, R49, 0x1, RZ ;  /* 0x0000000131127810 */ /* 0x000fc40007ffe0ff */
[----:B------:R-:W-:Y:S02]  /*0360*/  @!P6 IADD3 R19, PT, PT, R7, R31, RZ ;  /* 0x0000001f0713e210 */ /* 0x000fe40007ffe0ff */
[----:B------:R-:W-:Y:S01]  /*0370*/  ISETP.GE.OR P3, PT, R18, UR10, P1 ;  /* 0x0000000a12007c0c */ /* 0x000fe20008f66670 */
[----:B------:R-:W1:Y:S08]  /*0380*/  @!P6 LDC.64 R14, c[0x0][0x390] ;  /* 0x0000e400ff0eeb82 */ /* 0x000e700000000a00 */
[----:B------:R-:W2:Y:S01]  /*0390*/  @!P5 LDC.64 R12, c[0x0][0x390] ;  /* 0x0000e400ff0cdb82 */ /* 0x000ea20000000a00 */
[----:B0-----:R-:W-:-:S07]  /*03a0*/  @!P2 IMAD.WIDE.U32 R16, R9, 0x4, R16 ;  /* 0x000000040910a825 */ /* 0x001fce00078e0010 */
[----:B------:R-:W0:Y:S01]  /*03b0*/  @!P4 LDC.64 R10, c[0x0][0x398] ;  /* 0x0000e600ff0acb82 */ /* 0x000e220000000a00 */
[----:B------:R-:W-:Y:S01]  /*03c0*/  IADD3 R23, PT, PT, R49, 0x3, RZ ;  /* 0x0000000331177810 */ /* 0x000fe20007ffe0ff */
[----:B------:R-:W-:Y:S01]  /*03d0*/  IMAD R30, R22, UR10, RZ ;  /* 0x0000000a161e7c24 */ /* 0x000fe2000f8e02ff */
[----:B------:R3:W4:Y:S05]  /*03e0*/  @!P2 LDG.E R20, desc[UR8][R16.64] ;  /* 0x000000081014a981 */ /* 0x00072a000c1e1900 */
[----:B------:R-:W5:Y:S01]  /*03f0*/  @!P0 LDC.64 R8, c[0x0][0x390] ;  /* 0x0000e400ff088b82 */ /* 0x000f620000000a00 */
[----:B-1----:R-:W-:Y:S01]  /*0400*/  @!P6 IMAD.WIDE.U32 R18, R19, 0x4, R14 ;  /* 0x000000041312e825 */ /* 0x002fe200078e000e */
[----:B------:R-:W-:-:S02]  /*0410*/  IADD3 R14, PT, PT, R49, 0x2, RZ ;  /* 0x00000002310e7810 */ /* 0x000fc40007ffe0ff */
[----:B------:R-:W-:Y:S02]  /*0420*/  @!P5 IADD3 R15, PT, PT, R6, R31, RZ ;  /* 0x0000001f060fd210 */ /* 0x000fe40007ffe0ff */
[----:B------:R-:W4:Y:S01]  /*0430*/  @!P6 LDG.E R21, desc[UR8][R18.64] ;  /* 0x000000081215e981 */ /* 0x000f22000c1e1900 */
[----:B------:R-:W-:Y:S02]  /*0440*/  ISETP.GE.OR P2, PT, R14, UR10, P1 ;  /* 0x0000000a0e007c0c */ /* 0x000fe40008f46670 */
[----:B------:R-:W-:Y:S02]  /*0450*/  SHF.R.S32.HI R22, RZ, 0x1f, R30 ;  /* 0x0000001fff167819 */ /* 0x000fe4000001141e */
[----:B---3--:R-:W-:Y:S01]  /*0460*/  IADD3 R16, P6, PT, R49, R30, RZ ;  /* 0x0000001e31107210 */ /* 0x008fe20007fde0ff */
[----:B--2---:R-:W-:Y:S01]  /*0470*/  @!P5 IMAD.WIDE.U32 R14, R15, 0x4, R12 ;  /* 0x000000040f0ed825 */ /* 0x004fe200078e000c */
[----:B------:R-:W-:-:S03]  /*0480*/  ISETP.GE.OR P1, PT, R23, UR10, P1 ;  /* 0x0000000a17007c0c */ /* 0x000fc60008f26670 */
[----:B------:R-:W-:Y:S01]  /*0490*/  HFMA2 R23, -RZ, RZ, 0, 0 ;  /* 0x00000000ff177431 */ /* 0x000fe200000001ff */
[----:B------:R-:W-:Y:S01]  /*04a0*/  @!P0 IADD3 R13, PT, PT, R31, UR11, R6 ;  /* 0x0000000b1f0d8c10 */ /* 0x000fe2000fffe006 */
[----:B------:R-:W-:Y:S01]  /*04b0*/  HFMA2 R56, -RZ, RZ, 0, 0 ;  /* 0x00000000ff387431 */ /* 0x000fe200000001ff */
[C---:B------:R-:W-:Y:S02]  /*04c0*/  LEA.HI.X.SX32 R37, R49.reuse, R22, 0x1, P6 ;  /* 0x0000001631257211 */ /* 0x040fe400030f0eff */
[----:B------:R-:W-:Y:S02]  /*04d0*/  @!P4 IADD3 R17, PT, PT, R49, R30, RZ ;  /* 0x0000001e3111c210 */ /* 0x000fe40007ffe0ff */
[C---:B------:R-:W-:Y:S02]  /*04e0*/  LEA R12, P6, R16.reuse, UR12, 0x2 ;  /* 0x0000000c100c7c11 */ /* 0x040fe4000f8c10ff */
[----:B------:R-:W-:Y:S02]  /*04f0*/  CS2R R30, SRZ ;  /* 0x00000000001e7805 */ /* 0x000fe4000001ff00 */
[----:B------:R-:W-:Y:S01]  /*0500*/  MOV R32, RZ ;  /* 0x000000ff00207202 */ /* 0x000fe20000000f00 */
[----:B-----5:R-:W-:Y:S01]  /*0510*/  @!P0 IMAD.WIDE.U32 R8, R13, 0x4, R8 ;  /* 0x000000040d088825 */ /* 0x020fe200078e0008 */
[----:B------:R-:W-:Y:S01]  /*0520*/  MOV R55, RZ ;  /* 0x000000ff00377202 */ /* 0x000fe20000000f00 */
[----:B------:R1:W2:Y:S01]  /*0530*/  @!P5 LDG.E R23, desc[UR8][R14.64] ;  /* 0x000000080e17d981 */ /* 0x0002a2000c1e1900 */
[----:B------:R-:W-:Y:S01]  /*0540*/  LEA.HI.X R13, R16, UR13, R37, 0x2, P6 ;  /* 0x0000000d100d7c11 */ /* 0x000fe2000b0f1425 */
[----:B0-----:R-:W-:-:S02]  /*0550*/  @!P4 IMAD.WIDE R10, R17, 0x4, R10 ;  /* 0x00000004110ac825 */ /* 0x001fc400078e020a */
[----:B------:R-:W3:Y:S04]  /*0560*/  @!P0 LDG.E R31, desc[UR8][R8.64] ;  /* 0x00000008081f8981 */ /* 0x000ee8000c1e1900 */
[----:B------:R-:W5:Y:S04]  /*0570*/  @!P4 LDG.E R30, desc[UR8][R10.64] ;  /* 0x000000080a1ec981 */ /* 0x000f68000c1e1900 */
[----:B------:R-:W5:Y:S04]  /*0580*/  @!P3 LDG.E R32, desc[UR8][R12.64+0x4] ;  /* 0x000004080c20b981 */ /* 0x000f68000c1e1900 */
[----:B------:R-:W5:Y:S04]  /*0590*/  @!P2 LDG.E R56, desc[UR8][R12.64+0x8] ;  /* 0x000008080c38a981 */ /* 0x000f68000c1e1900 */
[----:B------:R-:W5:Y:S01]  /*05a0*/  @!P1 LDG.E R55, desc[UR8][R12.64+0xc] ;  /* 0x00000c080c379981 */ /* 0x000f62000c1e1900 */
[----:B------:R-:W0:Y:S01]  /*05b0*/  S2UR UR6, SR_CgaCtaId ;  /* 0x00000000000679c3 */ /* 0x000e220000008800 */
[----:B------:R-:W-:Y:S01]  /*05c0*/  UMOV UR5, 0x400 ;  /* 0x0000040000057882 */ /* 0x000fe20000000000 */
[----:B-1----:R-:W-:Y:S01]  /*05d0*/  LEA R14, R3, R0, 0x6 ;  /* 0x00000000030e7211 */ /* 0x002fe200078e30ff */
[----:B0-----:R-:W-:-:S06]  /*05e0*/  ULEA UR5, UR6, UR5, 0x18 ;  /* 0x0000000506057291 */ /* 0x001fcc000f8ec0ff */
[----:B------:R-:W-:-:S05]  /*05f0*/  LEA R14, R14, UR5, 0x2 ;  /* 0x000000050e0e7c11 */ /* 0x000fca000f8e10ff */
[----:B----4-:R-:W-:Y:S04]  /*0600*/  STS [R14], R20 ;  /* 0x000000140e007388 */ /* 0x010fe80000000800 */
[----:B------:R-:W-:Y:S04]  /*0610*/  STS [R14+0x40], R21 ;  /* 0x000040150e007388 */ /* 0x000fe80000000800 */
[----:B--2---:R-:W-:Y:S04]  /*0620*/  STS [R14+0x80], R23 ;  /* 0x000080170e007388 */ /* 0x004fe80000000800 */
[----:B---3--:R-:W-:Y:S04]  /*0630*/  STS [R14+0xc0], R31 ;  /* 0x0000c01f0e007388 */ /* 0x008fe80000000800 */
[----:B-----5:R-:W-:Y:S04]  /*0640*/  STS [R5+0x1000], R30 ;  /* 0x0010001e05007388 */ /* 0x020fe80000000800 */
[----:B------:R-:W-:Y:S04]  /*0650*/  STS [R5+0x1004], R32 ;  /* 0x0010042005007388 */ /* 0x000fe80000000800 */
[----:B------:R-:W-:Y:S04]  /*0660*/  STS [R5+0x1008], R56 ;  /* 0x0010083805007388 */ /* 0x000fe80000000800 */
[----:B------:R-:W-:Y:S01]  /*0670*/  STS [R5+0x100c], R55 ;  /* 0x00100c3705007388 */ /* 0x000fe20000000800 */
[----:B------:R-:W-:Y:S06]  /*0680*/  BAR.SYNC.DEFER_BLOCKING 0x0 ;  /* 0x0000000000007b1d */ /* 0x000fec0000010000 */
[----:B------:R-:W-:Y:S04]  /*0690*/  LDS.128 R16, [R4+0x1000] ;  /* 0x0010000004107984 */ /* 0x000fe80000000c00 */
[----:B------:R-:W0:Y:S04]  /*06a0*/  LDS.128 R40, [R2+0x40] ;  /* 0x0000400002287984 */ /* 0x000e280000000c00 */
[----:B------:R-:W1:Y:S04]  /*06b0*/  LDS.128 R44, [R2+0x80] ;  /* 0x00008000022c7984 */ /* 0x000e680000000c00 */
[----:B------:R-:W2:Y:S04]  /*06c0*/  LDS.128 R36, [R2+0xc0] ;  /* 0x0000c00002247984 */ /* 0x000ea80000000c00 */
[----:B------:R-:W3:Y:S04]  /*06d0*/  LDS.128 R8, [R2] ;  /* 0x0000000002087984 */ /* 0x000ee80000000c00 */
[----:B------:R-:W4:Y:S04]  /*06e0*/  LDS.128 R20, [R4+0x1100] ;  /* 0x0011000004147984 */ /* 0x000f280000000c00 */
[----:B------:R-:W5:Y:S01]  /*06f0*/  LDS.128 R12, [R4+0x1200] ;  /* 0x00120000040c7984 */ /* 0x000f620000000c00 */
[C---:B0-----:R-:W-:Y:S01]  /*0700*/  FFMA R56, R40.reuse, R16, R35 ;  /* 0x0000001028387223 */ /* 0x041fe20000000023 */
[C---:B------:R-:W-:Y:S01]  /*0710*/  FFMA R54, R40.reuse, R17, R54 ;  /* 0x0000001128367223 */ /* 0x040fe20000000036 */
[C---:B------:R-:W-:Y:S01]  /*0720*/  FFMA R27, R40.reuse, R18, R27 ;  /* 0x00000012281b7223 */ /* 0x040fe2000000001b */
[----:B------:R-:W-:Y:S01]  /*0730*/  FFMA R34, R40, R19, R34 ;  /* 0x0000001328227223 */ /* 0x000fe20000000022 */
[C---:B-1----:R-:W-:Y:S01]  /*0740*/  FFMA R32, R44.reuse, R16, R33 ;  /* 0x000000102c207223 */ /* 0x042fe20000000021 */
[C---:B------:R-:W-:Y:S01]  /*0750*/  FFMA R40, R44.reuse, R17, R28 ;  /* 0x000000112c287223 */ /* 0x040fe2000000001c */
[C---:B------:R-:W-:Y:S01]  /*0760*/  FFMA R25, R44.reuse, R18, R25 ;  /* 0x000000122c197223 */ /* 0x040fe20000000019 */
[----:B------:R-:W-:Y:S01]  /*0770*/  FFMA R44, R44, R19, R24 ;  /* 0x000000132c2c7223 */ /* 0x000fe20000000018 */
[----:B--2---:R-:W-:-:S02]  /*0780*/  FFMA R24, R36, R16, R29 ;  /* 0x0000001024187223 */ /* 0x004fc4000000001d */
[----:B------:R-:W0:Y:S01]  /*0790*/  LDS.128 R28, [R4+0x1300] ;  /* 0x00130000041c7984 */ /* 0x000e220000000c00 */
[C---:B---3--:R-:W-:Y:S01]  /*07a0*/  FFMA R60, R8.reuse, R16, R51 ;  /* 0x00000010083c7223 */ /* 0x048fe20000000033 */
[C---:B------:R-:W-:Y:S01]  /*07b0*/  FFMA R58, R8.reuse, R17, R58 ;  /* 0x00000011083a7223 */ /* 0x040fe2000000003a */
[CC--:B------:R-:W-:Y:S01]  /*07c0*/  FFMA R59, R8.reuse, R18.reuse, R59 ;  /* 0x00000012083b7223 */ /* 0x0c0fe2000000003b */
[----:B------:R-:W-:Y:S01]  /*07d0*/  FFMA R52, R8, R19, R52 ;  /* 0x0000001308347223 */ /* 0x000fe20000000034 */
[C---:B------:R-:W-:Y:S01]  /*07e0*/  FFMA R26, R36.reuse, R17, R26 ;  /* 0x00000011241a7223 */ /* 0x040fe2000000001a */
[C---:B------:R-:W-:Y:S01]  /*07f0*/  FFMA R53, R36.reuse, R18, R53 ;  /* 0x0000001224357223 */ /* 0x040fe20000000035 */
[----:B------:R-:W-:Y:S01]  /*0800*/  FFMA R50, R36, R19, R50 ;  /* 0x0000001324327223 */ /* 0x000fe20000000032 */
[C---:B----4-:R-:W-:Y:S01]  /*0810*/  FFMA R57, R9.reuse, R20, R60 ;  /* 0x0000001409397223 */ /* 0x050fe2000000003c */
[C---:B------:R-:W-:Y:S01]  /*0820*/  FFMA R8, R9.reuse, R21, R58 ;  /* 0x0000001509087223 */ /* 0x040fe2000000003a */
[C---:B------:R-:W-:Y:S01]  /*0830*/  FFMA R59, R9.reuse, R22, R59 ;  /* 0x00000016093b7223 */ /* 0x040fe2000000003b */
[----:B------:R-:W-:Y:S01]  /*0840*/  FFMA R52, R9, R23, R52 ;  /* 0x0000001709347223 */ /* 0x000fe20000000034 */
[C---:B------:R-:W-:Y:S01]  /*0850*/  FFMA R19, R41.reuse, R20, R56 ;  /* 0x0000001429137223 */ /* 0x040fe20000000038 */
[CC--:B------:R-:W-:Y:S01]  /*0860*/  FFMA R36, R41.reuse, R21.reuse, R54 ;  /* 0x0000001529247223 */ /* 0x0c0fe20000000036 */
[----:B------:R-:W-:Y:S01]  /*0870*/  FFMA R17, R41, R22, R27 ;  /* 0x0000001629117223 */ /* 0x000fe2000000001b */
[C---:B------:R-:W-:Y:S01]  /*0880*/  FFMA R51, R45.reuse, R20, R32 ;  /* 0x000000142d337223 */ /* 0x040fe20000000020 */
[C---:B------:R-:W-:Y:S01]  /*0890*/  FFMA R40, R45.reuse, R21, R40 ;  /* 0x000000152d287223 */ /* 0x040fe20000000028 */
[C---:B------:R-:W-:Y:S01]  /*08a0*/  FFMA R9, R45.reuse, R22, R25 ;  /* 0x000000162d097223 */ /* 0x040fe20000000019 */
[-C--:B------:R-:W-:Y:S01]  /*08b0*/  FFMA R16, R45, R23.reuse, R44 ;  /* 0x000000172d107223 */ /* 0x080fe2000000002c */
[----:B------:R-:W-:Y:S01]  /*08c0*/  FFMA R18, R41, R23, R34 ;  /* 0x0000001729127223 */ /* 0x000fe20000000022 */
[C---:B------:R-:W-:Y:S01]  /*08d0*/  FFMA R55, R37.reuse, R20, R24 ;  /* 0x0000001425377223 */ /* 0x040fe20000000018 */
[C---:B------:R-:W-:Y:S01]  /*08e0*/  FFMA R44, R37.reuse, R21, R26 ;  /* 0x00000015252c7223 */ /* 0x040fe2000000001a */
[C---:B------:R-:W-:Y:S01]  /*08f0*/  FFMA R53, R37.reuse, R22, R53 ;  /* 0x0000001625357223 */ /* 0x040fe20000000035 */
[----:B------:R-:W-:Y:S01]  /*0900*/  FFMA R50, R37, R23, R50 ;  /* 0x0000001725327223 */ /* 0x000fe20000000032 */
[-C--:B-----5:R-:W-:Y:S01]  /*0910*/  FFMA R41, R12, R42.reuse, R19 ;  /* 0x0000002a0c297223 */ /* 0x0a0fe20000000013 */
[CC--:B------:R-:W-:Y:S01]  /*0920*/  FFMA R36, R13.reuse, R42.reuse, R36 ;  /* 0x0000002a0d247223 */ /* 0x0c0fe20000000024 */
[----:B------:R-:W-:Y:S01]  /*0930*/  FFMA R37, R14, R42, R17 ;  /* 0x0000002a0e257223 */ /* 0x000fe20000000011 */
[-C--:B------:R-:W-:Y:S01]  /*0940*/  FFMA R51, R12, R46.reuse, R51 ;  /* 0x0000002e0c337223 */ /* 0x080fe20000000033 */
[CC--:B------:R-:W-:Y:S01]  /*0950*/  FFMA R40, R13.reuse, R46.reuse, R40 ;  /* 0x0000002e0d287223 */ /* 0x0c0fe20000000028 */
[----:B------:R-:W-:Y:S01]  /*0960*/  FFMA R45, R14, R46, R9 ;  /* 0x0000002e0e2d7223 */ /* 0x000fe20000000009 */
[-C--:B------:R-:W-:Y:S01]  /*0970*/  FFMA R57, R12, R10.reuse, R57 ;  /* 0x0000000a0c397223 */ /* 0x080fe20000000039 */
[-C--:B------:R-:W-:Y:S01]  /*0980*/  FFMA R8, R13, R10.reuse, R8 ;  /* 0x0000000a0d087223 */ /* 0x080fe20000000008 */
[-C--:B------:R-:W-:Y:S01]  /*0990*/  FFMA R59, R14, R10.reuse, R59 ;  /* 0x0000000a0e3b7223 */ /* 0x080fe2000000003b */
[C---:B------:R-:W-:Y:S01]  /*09a0*/  FFMA R52, R15.reuse, R10, R52 ;  /* 0x0000000a0f347223 */ /* 0x040fe20000000034 */
[C---:B------:R-:W-:Y:S01]  /*09b0*/  FFMA R42, R15.reuse, R42, R18 ;  /* 0x0000002a0f2a7223 */ /* 0x040fe20000000012 */
[----:B------:R-:W-:Y:S01]  /*09c0*/  FFMA R46, R15, R46, R16 ;  /* 0x0000002e0f2e7223 */ /* 0x000fe20000000010 */
[-C--:B------:R-:W-:Y:S01]  /*09d0*/  FFMA R55, R12, R38.reuse, R55 ;  /* 0x000000260c377223 */ /* 0x080fe20000000037 */
[-C--:B------:R-:W-:Y:S01]  /*09e0*/  FFMA R44, R13, R38.reuse, R44 ;  /* 0x000000260d2c7223 */ /* 0x080fe2000000002c */
[-C--:B------:R-:W-:Y:S01]  /*09f0*/  FFMA R53, R14, R38.reuse, R53 ;  /* 0x000000260e357223 */ /* 0x080fe20000000035 */
[----:B------:R-:W-:Y:S01]  /*0a00*/  FFMA R50, R15, R38, R50 ;  /* 0x000000260f327223 */ /* 0x000fe20000000032 */
[----:B------:R-:W-:Y:S04]  /*0a10*/  LDS.128 R32, [R4+0x1400] ;  /* 0x0014000004207984 */ /* 0x000fe80000000c00 */
[----:B------:R-:W1:Y:S01]  /*0a20*/  LDS.128 R12, [R2+0xd0] ;  /* 0x0000d000020c7984 */ /* 0x000e620000000c00 */
[----:B0-----:R-:W-:-:S03]  /*0a30*/  FFMA R57, R28, R11, R57 ;  /* 0x0000000b1c397223 */ /* 0x001fc60000000039 */
[----:B------:R-:W0:Y:S01]  /*0a40*/  LDS.128 R24, [R2+0x10] ;  /* 0x0000100002187984 */ /* 0x000e220000000c00 */
[-C--:B------:R-:W-:Y:S01]  /*0a50*/  FFMA R38, R29, R11.reuse, R8 ;  /* 0x0000000b1d267223 */ /* 0x080fe20000000008 */
[-C--:B------:R-:W-:Y:S02]  /*0a60*/  FFMA R59, R30, R11.reuse, R59 ;  /* 0x0000000b1e3b7223 */ /* 0x080fe4000000003b */
[----:B------:R-:W2:Y:S01]  /*0a70*/  LDS.128 R20, [R2+0x50] ;  /* 0x0000500002147984 */ /* 0x000ea20000000c00 */
[----:B------:R-:W-:-:S03]  /*0a80*/  FFMA R52, R31, R11, R52 ;  /* 0x0000000b1f347223 */ /* 0x000fc60000000034 */
[----:B------:R-:W3:Y:S01]  /*0a90*/  LDS.128 R16, [R2+0x90] ;  /* 0x0000900002107984 */ /* 0x000ee20000000c00 */
[----:B------:R-:W-:-:S03]  /*0aa0*/  FFMA R41, R28, R43, R41 ;  /* 0x0000002b1c297223 */ /* 0x000fc60000000029 */
[----:B------:R-:W4:Y:S01]  /*0ab0*/  LDS.128 R8, [R4+0x1500] ;  /* 0x0015000004087984 */ /* 0x000f220000000c00 */
[-C--:B------:R-:W-:Y:S01]  /*0ac0*/  FFMA R36, R29, R43.reuse, R36 ;  /* 0x0000002b1d247223 */ /* 0x080fe20000000024 */
[-C--:B------:R-:W-:Y:S01]  /*0ad0*/  FFMA R37, R30, R43.reuse, R37 ;  /* 0x0000002b1e257223 */ /* 0x080fe20000000025 */
[----:B------:R-:W-:Y:S01]  /*0ae0*/  FFMA R42, R31, R43, R42 ;  /* 0x0000002b1f2a7223 */ /* 0x000fe2000000002a */
[C---:B------:R-:W-:Y:S01]  /*0af0*/  FFMA R51, R28.reuse, R47, R51 ;  /* 0x0000002f1c337223 */ /* 0x040fe20000000033 */
[----:B------:R-:W-:Y:S01]  /*0b00*/  FFMA R55, R28, R39, R55 ;  /* 0x000000271c377223 */ /* 0x000fe20000000037 */
[-C--:B------:R-:W-:Y:S01]  /*0b10*/  FFMA R40, R29, R47.reuse, R40 ;  /* 0x0000002f1d287223 */ /* 0x080fe20000000028 */
[CC--:B------:R-:W-:Y:S01]  /*0b20*/  FFMA R43, R30.reuse, R47.reuse, R45 ;  /* 0x0000002f1e2b7223 */ /* 0x0c0fe2000000002d */
[----:B------:R-:W-:Y:S01]  /*0b30*/  FFMA R54, R31, R47, R46 ;  /* 0x0000002f1f367223 */ /* 0x000fe2000000002e */
[-C--:B------:R-:W-:Y:S02]  /*0b40*/  FFMA R28, R29, R39.reuse, R44 ;  /* 0x000000271d1c7223 */ /* 0x080fe4000000002c */
[----:B------:R-:W5:Y:S01]  /*0b50*/  LDS.128 R44, [R4+0x1600] ;  /* 0x00160000042c7984 */ /* 0x000f620000000c00 */
[-C--:B------:R-:W-:Y:S01]  /*0b60*/  FFMA R53, R30, R39.reuse, R53 ;  /* 0x000000271e357223 */ /* 0x080fe20000000035 */
[----:B------:R-:W-:Y:S01]  /*0b70*/  FFMA R50, R31, R39, R50 ;  /* 0x000000271f327223 */ /* 0x000fe20000000032 */
[----:B-1----:R-:W-:-:S02]  /*0b80*/  FFMA R58, R12, R33, R28 ;  /* 0x000000210c3a7223 */ /* 0x002fc4000000001c */
[----:B------:R-:W1:Y:S01]  /*0b90*/  LDS.128 R28, [R4+0x1700] ;  /* 0x00170000041c7984 */ /* 0x000e620000000c00 */
[C---:B0-----:R-:W-:Y:S01]  /*0ba0*/  FFMA R56, R24.reuse, R32, R57 ;  /* 0x0000002018387223 */ /* 0x041fe20000000039 */
[C---:B------:R-:W-:Y:S01]  /*0bb0*/  FFMA R38, R24.reuse, R33, R38 ;  /* 0x0000002118267223 */ /* 0x040fe20000000026 */
[C---:B------:R-:W-:Y:S01]  /*0bc0*/  FFMA R59, R24.reuse, R34, R59 ;  /* 0x00000022183b7223 */ /* 0x040fe2000000003b */
[----:B------:R-:W-:Y:S01]  /*0bd0*/  FFMA R52, R24, R35, R52 ;  /* 0x0000002318347223 */ /* 0x000fe20000000034 */
[C---:B--2---:R-:W-:Y:S01]  /*0be0*/  FFMA R24, R20.reuse, R32, R41 ;  /* 0x0000002014187223 */ /* 0x044fe20000000029 */
[C---:B------:R-:W-:Y:S01]  /*0bf0*/  FFMA R36, R20.reuse, R33, R36 ;  /* 0x0000002114247223 */ /* 0x040fe20000000024 */
[C---:B------:R-:W-:Y:S01]  /*0c00*/  FFMA R37, R20.reuse, R34, R37 ;  /* 0x0000002214257223 */ /* 0x040fe20000000025 */
[----:B------:R-:W-:Y:S01]  /*0c10*/  FFMA R42, R20, R35, R42 ;  /* 0x00000023142a7223 */ /* 0x000fe2000000002a */
[C---:B---3--:R-:W-:Y:S01]  /*0c20*/  FFMA R20, R16.reuse, R32, R51 ;  /* 0x0000002010147223 */ /* 0x048fe20000000033 */
[-C--:B------:R-:W-:Y:S01]  /*0c30*/  FFMA R43, R16, R34.reuse, R43 ;  /* 0x00000022102b7223 */ /* 0x080fe2000000002b */
[----:B------:R-:W-:Y:S01]  /*0c40*/  FFMA R53, R12, R34, R53 ;  /* 0x000000220c357223 */ /* 0x000fe20000000035 */
[C---:B------:R-:W-:Y:S01]  /*0c50*/  FFMA R40, R16.reuse, R33, R40 ;  /* 0x0000002110287223 */ /* 0x040fe20000000028 */
[-C--:B------:R-:W-:Y:S01]  /*0c60*/  FFMA R54, R16, R35.reuse, R54 ;  /* 0x0000002310367223 */ /* 0x080fe20000000036 */
[C---:B------:R-:W-:Y:S01]  /*0c70*/  FFMA R32, R12.reuse, R32, R55 ;  /* 0x000000200c207223 */ /* 0x040fe20000000037 */
[----:B------:R-:W-:Y:S01]  /*0c80*/  FFMA R34, R12, R35, R50 ;  /* 0x000000230c227223 */ /* 0x000fe20000000032 */
[C---:B----4-:R-:W-:Y:S01]  /*0c90*/  FFMA R57, R25.reuse, R8, R56 ;  /* 0x0000000819397223 */ /* 0x050fe20000000038 */
[C---:B------:R-:W-:Y:S01]  /*0ca0*/  FFMA R38, R25.reuse, R9, R38 ;  /* 0x0000000919267223 */ /* 0x040fe20000000026 */
[C---:B------:R-:W-:Y:S01]  /*0cb0*/  FFMA R59, R25.reuse, R10, R59 ;  /* 0x0000000a193b7223 */ /* 0x040fe2000000003b */
[----:B------:R-:W-:Y:S01]  /*0cc0*/  FFMA R52, R25, R11, R52 ;  /* 0x0000000b19347223 */ /* 0x000fe20000000034 */
[C---:B------:R-:W-:Y:S01]  /*0cd0*/  FFMA R41, R21.reuse, R8, R24 ;  /* 0x0000000815297223 */ /* 0x040fe20000000018 */
        /* <DEDUP_REMOVED lines=14> */
[----:B------:R-:W-:Y:S01]  /*0dc0*/  FFMA R24, R45, R26, R38 ;  /* 0x0000001a2d187223 */ /* 0x000fe20000000026 */
[C---:B------:R-:W-:Y:S01]  /*0dd0*/  FFMA R22, R47.reuse, R22, R42 ;  /* 0x000000162f167223 */ /* 0x040fe2000000002a */
[----:B------:R-:W-:Y:S04]  /*0de0*/  LDS.128 R32, [R2+0x20] ;  /* 0x0000200002207984 */ /* 0x000fe80000000c00 */
[----:B------:R-:W0:Y:S04]  /*0df0*/  LDS.128 R36, [R4+0x1800] ;  /* 0x0018000004247984 */ /* 0x000e280000000c00 */
[----:B------:R-:W2:Y:S01]  /*0e00*/  LDS.128 R40, [R2+0x60] ;  /* 0x0000600002287984 */ /* 0x000ea20000000c00 */
[-C--:B------:R-:W-:Y:S01]  /*0e10*/  FFMA R57, R44, R26.reuse, R57 ;  /* 0x0000001a2c397223 */ /* 0x080fe20000000039 */
[-C--:B------:R-:W-:Y:S01]  /*0e20*/  FFMA R59, R46, R26.reuse, R59 ;  /* 0x0000001a2e3b7223 */ /* 0x080fe2000000003b */
[----:B------:R-:W-:Y:S01]  /*0e30*/  FFMA R52, R47, R26, R52 ;  /* 0x0000001a2f347223 */ /* 0x000fe20000000034 */
[-C--:B------:R-:W-:Y:S01]  /*0e40*/  FFMA R51, R44, R18.reuse, R51 ;  /* 0x000000122c337223 */ /* 0x080fe20000000033 */
[-C--:B------:R-:W-:Y:S01]  /*0e50*/  FFMA R16, R45, R18.reuse, R16 ;  /* 0x000000122d107223 */ /* 0x080fe20000000010 */
[-C--:B------:R-:W-:Y:S01]  /*0e60*/  FFMA R21, R46, R18.reuse, R21 ;  /* 0x000000122e157223 */ /* 0x080fe20000000015 */
[----:B------:R-:W-:Y:S01]  /*0e70*/  FFMA R18, R47, R18, R54 ;  /* 0x000000122f127223 */ /* 0x000fe20000000036 */
[-C--:B------:R-:W-:Y:S01]  /*0e80*/  FFMA R55, R44, R14.reuse, R55 ;  /* 0x0000000e2c377223 */ /* 0x080fe20000000037 */
[----:B------:R-:W3:Y:S01]  /*0e90*/  LDS.128 R8, [R2+0xa0] ;  /* 0x0000a00002087984 */ /* 0x000ee20000000c00 */
[-C--:B------:R-:W-:Y:S01]  /*0ea0*/  FFMA R50, R45, R14.reuse, R50 ;  /* 0x0000000e2d327223 */ /* 0x080fe20000000032 */
[-C--:B------:R-:W-:Y:S01]  /*0eb0*/  FFMA R53, R46, R14.reuse, R53 ;  /* 0x0000000e2e357223 */ /* 0x080fe20000000035 */
[----:B------:R-:W-:Y:S01]  /*0ec0*/  FFMA R20, R47, R14, R20 ;  /* 0x0000000e2f147223 */ /* 0x000fe20000000014 */
[-C--:B-1----:R-:W-:Y:S01]  /*0ed0*/  FFMA R57, R28, R27.reuse, R57 ;  /* 0x0000001b1c397223 */ /* 0x082fe20000000039 */
[----:B------:R-:W1:Y:S01]  /*0ee0*/  LDS.128 R44, [R2+0xe0] ;  /* 0x0000e000022c7984 */ /* 0x000e620000000c00 */
[-C--:B------:R-:W-:Y:S01]  /*0ef0*/  FFMA R14, R29, R27.reuse, R24 ;  /* 0x0000001b1d0e7223 */ /* 0x080fe20000000018 */
[-C--:B------:R-:W-:Y:S01]  /*0f00*/  FFMA R59, R30, R27.reuse, R59 ;  /* 0x0000001b1e3b7223 */ /* 0x080fe2000000003b */
[----:B------:R-:W-:-:S02]  /*0f10*/  FFMA R52, R31, R27, R52 ;  /* 0x0000001b1f347223 */ /* 0x000fc40000000034 */
[----:B------:R-:W4:Y:S01]  /*0f20*/  LDS.128 R24, [R4+0x1900] ;  /* 0x0019000004187984 */ /* 0x000f220000000c00 */
[C---:B------:R-:W-:Y:S01]  /*0f30*/  FFMA R61, R28.reuse, R23, R17 ;  /* 0x000000171c3d7223 */ /* 0x040fe20000000011 */
[-C--:B------:R-:W-:Y:S01]  /*0f40*/  FFMA R51, R28, R19.reuse, R51 ;  /* 0x000000131c337223 */ /* 0x080fe20000000033 */
[-C--:B------:R-:W-:Y:S01]  /*0f50*/  FFMA R54, R29, R19.reuse, R16 ;  /* 0x000000131d367223 */ /* 0x080fe20000000010 */
[CC--:B------:R-:W-:Y:S01]  /*0f60*/  FFMA R21, R30.reuse, R19.reuse, R21 ;  /* 0x000000131e157223 */ /* 0x0c0fe20000000015 */
[----:B------:R-:W-:Y:S01]  /*0f70*/  FFMA R56, R31, R19, R18 ;  /* 0x000000131f387223 */ /* 0x000fe20000000012 */
[-C--:B------:R-:W-:Y:S01]  /*0f80*/  FFMA R12, R29, R23.reuse, R12 ;  /* 0x000000171d0c7223 */ /* 0x080fe2000000000c */
[CC--:B------:R-:W-:Y:S01]  /*0f90*/  FFMA R13, R30.reuse, R23.reuse, R13 ;  /* 0x000000171e0d7223 */ /* 0x0c0fe2000000000d */
[----:B------:R-:W5:Y:S01]  /*0fa0*/  LDS.128 R16, [R4+0x1a00] ;  /* 0x001a000004107984 */ /* 0x000f620000000c00 */
[----:B------:R-:W-:Y:S01]  /*0fb0*/  FFMA R22, R31, R23, R22 ;  /* 0x000000171f167223 */ /* 0x000fe20000000016 */
[-C--:B------:R-:W-:Y:S01]  /*0fc0*/  FFMA R53, R30, R15.reuse, R53 ;  /* 0x0000000f1e357223 */ /* 0x080fe20000000035 */
[-C--:B------:R-:W-:Y:S01]  /*0fd0*/  FFMA R55, R28, R15.reuse, R55 ;  /* 0x0000000f1c377223 */ /* 0x080fe20000000037 */
[-C--:B------:R-:W-:Y:S01]  /*0fe0*/  FFMA R50, R29, R15.reuse, R50 ;  /* 0x0000000f1d327223 */ /* 0x080fe20000000032 */
[----:B------:R-:W-:Y:S01]  /*0ff0*/  FFMA R20, R31, R15, R20 ;  /* 0x0000000f1f147223 */ /* 0x000fe20000000014 */
[-C--:B0-----:R-:W-:Y:S01]  /*1000*/  FFMA R30, R32, R37.reuse, R14 ;  /* 0x00000025201e7223 */ /* 0x081fe2000000000e */
[C---:B--2---:R-:W-:Y:S01]  /*1010*/  FFMA R58, R40.reuse, R37, R12 ;  /* 0x00000025283a7223 */ /* 0x044fe2000000000c */
[----:B------:R-:W-:-:S02]  /*1020*/  FFMA R23, R40, R38, R13 ;  /* 0x0000002628177223 */ /* 0x000fc4000000000d */
[----:B------:R-:W0:Y:S01]  /*1030*/  LDS.128 R12, [R4+0x1b00] ;  /* 0x001b0000040c7984 */ /* 0x000e220000000c00 */
[C---:B------:R-:W-:Y:S01]  /*1040*/  FFMA R28, R32.reuse, R36, R57 ;  /* 0x00000024201c7223 */ /* 0x040fe20000000039 */
[C---:B------:R-:W-:Y:S01]  /*1050*/  FFMA R59, R32.reuse, R38, R59 ;  /* 0x00000026203b7223 */ /* 0x040fe2000000003b */
[-C--:B------:R-:W-:Y:S01]  /*1060*/  FFMA R52, R32, R39.reuse, R52 ;  /* 0x0000002720347223 */ /* 0x080fe20000000034 */
[CC--:B------:R-:W-:Y:S01]  /*1070*/  FFMA R32, R40.reuse, R36.reuse, R61 ;  /* 0x0000002428207223 */ /* 0x0c0fe2000000003d */
[----:B------:R-:W-:Y:S01]  /*1080*/  FFMA R22, R40, R39, R22 ;  /* 0x0000002728167223 */ /* 0x000fe20000000016 */
[C---:B---3--:R-:W-:Y:S01]  /*1090*/  FFMA R40, R8.reuse, R36, R51 ;  /* 0x0000002408287223 */ /* 0x048fe20000000033 */
[C---:B------:R-:W-:Y:S01]  /*10a0*/  FFMA R54, R8.reuse, R37, R54 ;  /* 0x0000002508367223 */ /* 0x040fe20000000036 */
[C---:B------:R-:W-:Y:S01]  /*10b0*/  FFMA R21, R8.reuse, R38, R21 ;  /* 0x0000002608157223 */ /* 0x040fe20000000015 */
[----:B------:R-:W-:Y:S01]  /*10c0*/  FFMA R56, R8, R39, R56 ;  /* 0x0000002708387223 */ /* 0x000fe20000000038 */
[C---:B-1----:R-:W-:Y:S01]  /*10d0*/  FFMA R36, R44.reuse, R36, R55 ;  /* 0x000000242c247223 */ /* 0x042fe20000000037 */
[C---:B------:R-:W-:Y:S01]  /*10e0*/  FFMA R50, R44.reuse, R37, R50 ;  /* 0x000000252c327223 */ /* 0x040fe20000000032 */
[C---:B------:R-:W-:Y:S01]  /*10f0*/  FFMA R53, R44.reuse, R38, R53 ;  /* 0x000000262c357223 */ /* 0x040fe20000000035 */
[----:B------:R-:W-:Y:S01]  /*1100*/  FFMA R38, R44, R39, R20 ;  /* 0x000000272c267223 */ /* 0x000fe20000000014 */
[C---:B----4-:R-:W-:Y:S01]  /*1110*/  FFMA R20, R33.reuse, R25, R30 ;  /* 0x0000001921147223 */ /* 0x050fe2000000001e */
[C---:B------:R-:W-:Y:S01]  /*1120*/  FFMA R57, R33.reuse, R24, R28 ;  /* 0x0000001821397223 */ /* 0x040fe2000000001c */
[----:B------:R-:W-:Y:S01]  /*1130*/  FFMA R59, R33, R26, R59 ;  /* 0x0000001a213b7223 */ /* 0x000fe2000000003b */
[C---:B------:R-:W-:Y:S01]  /*1140*/  FFMA R39, R41.reuse, R24, R32 ;  /* 0x0000001829277223 */ /* 0x040fe20000000020 */
[----:B------:R-:W-:Y:S01]  /*1150*/  FFMA R37, R41, R26, R23 ;  /* 0x0000001a29257223 */ /* 0x000fe20000000017 */
[----:B------:R-:W-:Y:S01]  /*1160*/  FFMA R31, R9, R24, R40 ;  /* 0x00000018091f7223 */ /* 0x000fe20000000028 */
[----:B------:R-:W-:Y:S01]  /*1170*/  FFMA R52, R33, R27, R52 ;  /* 0x0000001b21347223 */ /* 0x000fe20000000034 */
[C---:B------:R-:W-:Y:S01]  /*1180*/  FFMA R8, R41.reuse, R25, R58 ;  /* 0x0000001929087223 */ /* 0x040fe2000000003a */
[----:B------:R-:W-:Y:S01]  /*1190*/  FFMA R30, R41, R27, R22 ;  /* 0x0000001b291e7223 */ /* 0x000fe20000000016 */
        /* <DEDUP_REMOVED lines=8> */
[-C--:B------:R-:W-:Y:S01]  /*1220*/  FFMA R32, R17, R34.reuse, R20 ;  /* 0x0000002211207223 */ /* 0x080fe20000000014 */
[-C--:B------:R-:W-:Y:S01]  /*1230*/  FFMA R53, R18, R34.reuse, R59 ;  /* 0x0000002212357223 */ /* 0x080fe2000000003b */
[----:B------:R-:W-:Y:S01]  /*1240*/  FFMA R34, R19, R34, R52 ;  /* 0x0000002213227223 */ /* 0x000fe20000000034 */
[----:B------:R-:W-:Y:S01]  /*1250*/  LDS.128 R20, [R2+0x30] ;  /* 0x0000300002147984 */ /* 0x000fe20000000c00 */
[-C--:B------:R-:W-:Y:S01]  /*1260*/  FFMA R9, R16, R42.reuse, R39 ;  /* 0x0000002a10097223 */ /* 0x080fe20000000027 */
[CC--:B------:R-:W-:Y:S01]  /*1270*/  FFMA R8, R17.reuse, R42.reuse, R8 ;  /* 0x0000002a11087223 */ /* 0x0c0fe20000000008 */
[----:B------:R-:W-:Y:S01]  /*1280*/  FFMA R41, R18, R42, R37 ;  /* 0x0000002a12297223 */ /* 0x000fe20000000025 */
[----:B------:R-:W1:Y:S01]  /*1290*/  LDS.128 R24, [R4+0x1c00] ;  /* 0x001c000004187984 */ /* 0x000e620000000c00 */
[-C--:B------:R-:W-:Y:S01]  /*12a0*/  FFMA R45, R16, R10.reuse, R31 ;  /* 0x0000000a102d7223 */ /* 0x080fe2000000001f */
[-C--:B------:R-:W-:Y:S01]  /*12b0*/  FFMA R40, R17, R10.reuse, R40 ;  /* 0x0000000a11287223 */ /* 0x080fe20000000028 */
[----:B------:R-:W-:Y:S01]  /*12c0*/  FFMA R51, R18, R10, R51 ;  /* 0x0000000a12337223 */ /* 0x000fe20000000033 */
[C---:B------:R-:W-:Y:S01]  /*12d0*/  FFMA R42, R19.reuse, R42, R30 ;  /* 0x0000002a132a7223 */ /* 0x040fe2000000001e */
[----:B------:R-:W2:Y:S01]  /*12e0*/  LDS.128 R36, [R2+0x70] ;  /* 0x0000700002247984 */ /* 0x000ea20000000c00 */
[----:B------:R-:W-:Y:S01]  /*12f0*/  FFMA R10, R19, R10, R28 ;  /* 0x0000000a130a7223 */ /* 0x000fe2000000001c */
[-C--:B------:R-:W-:Y:S01]  /*1300*/  FFMA R57, R16, R46.reuse, R29 ;  /* 0x0000002e10397223 */ /* 0x080fe2000000001d */
[-C--:B------:R-:W-:Y:S01]  /*1310*/  FFMA R44, R17, R46.reuse, R44 ;  /* 0x0000002e112c7223 */ /* 0x080fe2000000002c */
[-C--:B------:R-:W-:Y:S01]  /*1320*/  FFMA R55, R18, R46.reuse, R55 ;  /* 0x0000002e12377223 */ /* 0x080fe20000000037 */
[----:B------:R-:W-:Y:S01]  /*1330*/  FFMA R50, R19, R46, R50 ;  /* 0x0000002e13327223 */ /* 0x000fe20000000032 */
[----:B------:R-:W3:Y:S01]  /*1340*/  LDS.128 R28, [R2+0xb0] ;  /* 0x0000b000021c7984 */ /* 0x000ee20000000c00 */
[----:B0-----:R-:W-:-:S03]  /*1350*/  FFMA R59, R12, R35, R33 ;  /* 0x000000230c3b7223 */ /* 0x001fc60000000021 */
[----:B------:R-:W0:Y:S01]  /*1360*/  LDS.128 R16, [R2+0xf0] ;  /* 0x0000f00002107984 */ /* 0x000e220000000c00 */
[-C--:B------:R-:W-:Y:S01]  /*1370*/  FFMA R46, R13, R35.reuse, R32 ;  /* 0x000000230d2e7223 */ /* 0x080fe20000000020 */
[-C--:B------:R-:W-:Y:S01]  /*1380*/  FFMA R53, R14, R35.reuse, R53 ;  /* 0x000000230e357223 */ /* 0x080fe20000000035 */
[----:B------:R-:W-:Y:S02]  /*1390*/  FFMA R52, R15, R35, R34 ;  /* 0x000000230f347223 */ /* 0x000fe40000000022 */
[----:B------:R-:W4:Y:S01]  /*13a0*/  LDS.128 R32, [R4+0x1d00] ;  /* 0x001d000004207984 */ /* 0x000f220000000c00 */
[C---:B------:R-:W-:Y:S01]  /*13b0*/  FFMA R56, R13.reuse, R11, R40 ;  /* 0x0000000b0d387223 */ /* 0x040fe20000000028 */
[CC--:B------:R-:W-:Y:S01]  /*13c0*/  FFMA R61, R12.reuse, R43.reuse, R9 ;  /* 0x0000002b0c3d7223 */ /* 0x0c0fe20000000009 */
[----:B------:R-:W-:Y:S01]  /*13d0*/  FFMA R54, R13, R43, R8 ;  /* 0x0000002b0d367223 */ /* 0x000fe20000000008 */
[-C--:B------:R-:W-:Y:S01]  /*13e0*/  FFMA R45, R12, R11.reuse, R45 ;  /* 0x0000000b0c2d7223 */ /* 0x080fe2000000002d */
[-C--:B------:R-:W-:Y:S01]  /*13f0*/  FFMA R51, R14, R11.reuse, R51 ;  /* 0x0000000b0e337223 */ /* 0x080fe20000000033 */
[----:B------:R-:W-:-:S02]  /*1400*/  FFMA R40, R15, R11, R10 ;  /* 0x0000000b0f287223 */ /* 0x000fc4000000000a */
[----:B------:R-:W5:Y:S01]  /*1410*/  LDS.128 R8, [R4+0x1e00] ;  /* 0x001e000004087984 */ /* 0x000f620000000c00 */
[-C--:B------:R-:W-:Y:S01]  /*1420*/  FFMA R41, R14, R43.reuse, R41 ;  /* 0x0000002b0e297223 */ /* 0x080fe20000000029 */
[----:B------:R-:W-:Y:S01]  /*1430*/  FFMA R42, R15, R43, R42 ;  /* 0x0000002b0f2a7223 */ /* 0x000fe2000000002a */
[-C--:B------:R-:W-:Y:S01]  /*1440*/  FFMA R57, R12, R47.reuse, R57 ;  /* 0x0000002f0c397223 */ /* 0x080fe20000000039 */
[-C--:B------:R-:W-:Y:S01]  /*1450*/  FFMA R44, R13, R47.reuse, R44 ;  /* 0x0000002f0d2c7223 */ /* 0x080fe2000000002c */
[-C--:B------:R-:W-:Y:S01]  /*1460*/  FFMA R55, R14, R47.reuse, R55 ;  /* 0x0000002f0e377223 */ /* 0x080fe20000000037 */
[----:B------:R-:W-:Y:S02]  /*1470*/  FFMA R50, R15, R47, R50 ;  /* 0x0000002f0f327223 */ /* 0x000fe40000000032 */
[----:B------:R-:W5:Y:S01]  /*1480*/  LDS.128 R12, [R4+0x1f00] ;  /* 0x001f0000040c7984 */ /* 0x000f620000000c00 */
[----:B------:R-:W-:Y:S01]  /*1490*/  UIADD3 UR4, UPT, UPT, UR4, 0x10, URZ ;  /* 0x0000001004047890 */ /* 0x000fe2000fffe0ff */
[C---:B-1----:R-:W-:Y:S01]  /*14a0*/  FFMA R58, R20.reuse, R24, R59 ;  /* 0x00000018143a7223 */ /* 0x042fe2000000003b */
        /* <DEDUP_REMOVED lines=8> */
[C---:B------:R-:W-:Y:S01]  /*1530*/  FFMA R56, R28.reuse, R25, R56 ;  /* 0x000000191c387223 */ /* 0x040fe20000000038 */
[C---:B------:R-:W-:Y:S01]  /*1540*/  FFMA R51, R28.reuse, R26, R51 ;  /* 0x0000001a1c337223 */ /* 0x040fe20000000033 */
[----:B------:R-:W-:Y:S01]  /*1550*/  FFMA R40, R28, R27, R40 ;  /* 0x0000001b1c287223 */ /* 0x000fe20000000028 */
[C---:B0-----:R-:W-:Y:S01]  /*1560*/  FFMA R44, R16.reuse, R25, R44 ;  /* 0x00000019102c7223 */ /* 0x041fe2000000002c */
[C---:B------:R-:W-:Y:S01]  /*1570*/  FFMA R24, R16.reuse, R24, R57 ;  /* 0x0000001810187223 */ /* 0x040fe20000000039 */
[C---:B------:R-:W-:Y:S01]  /*1580*/  FFMA R55, R16.reuse, R26, R55 ;  /* 0x0000001a10377223 */ /* 0x040fe20000000037 */
[----:B------:R-:W-:Y:S01]  /*1590*/  FFMA R50, R16, R27, R50 ;  /* 0x0000001b10327223 */ /* 0x000fe20000000032 */
[----:B------:R-:W-:Y:S01]  /*15a0*/  UISETP.GE.AND UP0, UPT, UR4, UR11, UPT ;  /* 0x0000000b0400728c */ /* 0x000fe2000bf06270 */
[-C--:B----4-:R-:W-:Y:S01]  /*15b0*/  FFMA R46, R21, R33.reuse, R46 ;  /* 0x00000021152e7223 */ /* 0x090fe2000000002e */
[-C--:B------:R-:W-:Y:S01]  /*15c0*/  FFMA R54, R37, R33.reuse, R54 ;  /* 0x0000002125367223 */ /* 0x080fe20000000036 */
[C---:B------:R-:W-:Y:S01]  /*15d0*/  FFMA R27, R29.reuse, R32, R36 ;  /* 0x000000201d1b7223 */ /* 0x040fe20000000024 */
[C---:B------:R-:W-:Y:S01]  /*15e0*/  FFMA R56, R29.reuse, R33, R56 ;  /* 0x000000211d387223 */ /* 0x040fe20000000038 */
[C---:B------:R-:W-:Y:S01]  /*15f0*/  FFMA R51, R29.reuse, R34, R51 ;  /* 0x000000221d337223 */ /* 0x040fe20000000033 */
[----:B------:R-:W-:Y:S01]  /*1600*/  FFMA R40, R29, R35, R40 ;  /* 0x000000231d287223 */ /* 0x000fe20000000028 */
[----:B------:R-:W-:Y:S01]  /*1610*/  FFMA R26, R17, R33, R44 ;  /* 0x00000021111a7223 */ /* 0x000fe2000000002c */
[C---:B------:R-:W-:Y:S01]  /*1620*/  FFMA R25, R21.reuse, R32, R58 ;  /* 0x0000002015197223 */ /* 0x040fe2000000003a */
[C---:B------:R-:W-:Y:S01]  /*1630*/  FFMA R53, R21.reuse, R34, R53 ;  /* 0x0000002215357223 */ /* 0x040fe20000000035 */
[-C--:B------:R-:W-:Y:S01]  /*1640*/  FFMA R52, R21, R35.reuse, R52 ;  /* 0x0000002315347223 */ /* 0x080fe20000000034 */
[C---:B------:R-:W-:Y:S01]  /*1650*/  FFMA R29, R17.reuse, R32, R24 ;  /* 0x00000020111d7223 */ /* 0x040fe20000000018 */
[----:B------:R-:W-:Y:S01]  /*1660*/  FFMA R55, R17, R34, R55 ;  /* 0x0000002211377223 */ /* 0x000fe20000000037 */
[C---:B------:R-:W-:Y:S01]  /*1670*/  FFMA R21, R37.reuse, R32, R20 ;  /* 0x0000002025157223 */ /* 0x040fe20000000014 */
[C---:B------:R-:W-:Y:S01]  /*1680*/  FFMA R41, R37.reuse, R34, R41 ;  /* 0x0000002225297223 */ /* 0x040fe20000000029 */
[-C--:B------:R-:W-:Y:S01]  /*1690*/  FFMA R42, R37, R35.reuse, R42 ;  /* 0x00000023252a7223 */ /* 0x080fe2000000002a */
[----:B------:R-:W-:Y:S01]  /*16a0*/  FFMA R50, R17, R35, R50 ;  /* 0x0000002311327223 */ /* 0x000fe20000000032 */
[C---:B-----5:R-:W-:Y:S01]  /*16b0*/  FFMA R46, R9.reuse, R22, R46 ;  /* 0x00000016092e7223 */ /* 0x060fe2000000002e */
[C---:B------:R-:W-:Y:S01]  /*16c0*/  FFMA R54, R9.reuse, R38, R54 ;  /* 0x0000002609367223 */ /* 0x040fe20000000036 */
[C---:B------:R-:W-:Y:S01]  /*16d0*/  FFMA R56, R9.reuse, R30, R56 ;  /* 0x0000001e09387223 */ /* 0x040fe20000000038 */
[----:B------:R-:W-:Y:S01]  /*16e0*/  FFMA R26, R9, R18, R26 ;  /* 0x00000012091a7223 */ /* 0x000fe2000000001a */
[-C--:B------:R-:W-:Y:S01]  /*16f0*/  FFMA R25, R8, R22.reuse, R25 ;  /* 0x0000001608197223 */ /* 0x080fe20000000019 */
[----:B------:R-:W-:Y:S01]  /*1700*/  FFMA R53, R10, R22, R53 ;  /* 0x000000160a357223 */ /* 0x000fe20000000035 */
[-C--:B------:R-:W-:Y:S01]  /*1710*/  FFMA R29, R8, R18.reuse, R29 ;  /* 0x00000012081d7223 */ /* 0x080fe2000000001d */
[----:B------:R-:W-:Y:S01]  /*1720*/  FFMA R9, R10, R18, R55 ;  /* 0x000000120a097223 */ /* 0x000fe20000000037 */
[C---:B------:R-:W-:Y:S01]  /*1730*/  FFMA R52, R11.reuse, R22, R52 ;  /* 0x000000160b347223 */ /* 0x040fe20000000034 */
[-C--:B------:R-:W-:Y:S01]  /*1740*/  FFMA R21, R8, R38.reuse, R21 ;  /* 0x0000002608157223 */ /* 0x080fe20000000015 */
[-C--:B------:R-:W-:Y:S01]  /*1750*/  FFMA R41, R10, R38.reuse, R41 ;  /* 0x000000260a297223 */ /* 0x080fe20000000029 */
[C---:B------:R-:W-:Y:S01]  /*1760*/  FFMA R42, R11.reuse, R38, R42 ;  /* 0x000000260b2a7223 */ /* 0x040fe2000000002a */
[-C--:B------:R-:W-:Y:S01]  /*1770*/  FFMA R33, R8, R30.reuse, R27 ;  /* 0x0000001e08217223 */ /* 0x080fe2000000001b */
[-C--:B------:R-:W-:Y:S01]  /*1780*/  FFMA R17, R10, R30.reuse, R51 ;  /* 0x0000001e0a117223 */ /* 0x080fe20000000033 */
[C---:B------:R-:W-:Y:S01]  /*1790*/  FFMA R24, R11.reuse, R30, R40 ;  /* 0x0000001e0b187223 */ /* 0x040fe20000000028 */
[----:B------:R-:W-:Y:S01]  /*17a0*/  FFMA R18, R11, R18, R50 ;  /* 0x000000120b127223 */ /* 0x000fe20000000032 */
[-C--:B------:R-:W-:Y:S01]  /*17b0*/  FFMA R51, R12, R23.reuse, R25 ;  /* 0x000000170c337223 */ /* 0x080fe20000000019 */
        /* <DEDUP_REMOVED lines=15> */
[----:B------:R-:W-:Y:S06]  /*18b0*/  BAR.SYNC.DEFER_BLOCKING 0x0 ;  /* 0x0000000000007b1d */ /* 0x000fec0000010000 */
[----:B------:R-:W-:Y:S05]  /*18c0*/  BRA.U !UP0, `(.L_x_1) ;  /* 0xffffffe908647547 */ /* 0x000fea000b83ffff */
.L_x_0:
[----:B------:R-:W0:Y:S01]  /*18d0*/  LDCU.64 UR14, c[0x0][0x380] ;  /* 0x00007000ff0e77ac */ /* 0x000e220008000a00 */
[C---:B------:R-:W-:Y:S02]  /*18e0*/  IADD3 R11, PT, PT, R48.reuse, 0x1, RZ ;  /* 0x00000001300b7810 */ /* 0x040fe40007ffe0ff */
[C---:B------:R-:W-:Y:S01]  /*18f0*/  IADD3 R2, PT, PT, R49.reuse, 0x1, RZ ;  /* 0x0000000131027810 */ /* 0x040fe20007ffe0ff */
[----:B------:R-:W1:Y:S01]  /*1900*/  LDCU.64 UR4, c[0x0][0x3a0] ;  /* 0x00007400ff0477ac */ /* 0x000e620008000a00 */
[----:B------:R-:W-:Y:S02]  /*1910*/  SHF.R.S32.HI R13, RZ, 0x1f, R49 ;  /* 0x0000001fff0d7819 */ /* 0x000fe40000011431 */
[C---:B------:R-:W-:Y:S02]  /*1920*/  IADD3 R9, PT, PT, R49.reuse, 0x2, RZ ;  /* 0x0000000231097810 */ /* 0x040fe40007ffe0ff */
[C---:B------:R-:W-:Y:S02]  /*1930*/  IADD3 R12, PT, PT, R48.reuse, 0x2, RZ ;  /* 0x00000002300c7810 */ /* 0x040fe40007ffe0ff */
[----:B0-----:R-:W-:Y:S01]  /*1940*/  ISETP.GE.AND P2, PT, R49, UR15, PT ;  /* 0x0000000f31007c0c */ /* 0x001fe2000bf46270 */
[----:B------:R-:W-:Y:S01]  /*1950*/  IMAD R0, R48, UR15, RZ ;  /* 0x0000000f30007c24 */ /* 0x000fe2000f8e02ff */
[----:B------:R-:W-:-:S02]  /*1960*/  ISETP.GE.AND P3, PT, R2, UR15, PT ;  /* 0x0000000f02007c0c */ /* 0x000fc4000bf66270 */
[C---:B------:R-:W-:Y:S02]  /*1970*/  ISETP.GE.OR P1, PT, R48.reuse, UR14, P2 ;  /* 0x0000000e30007c0c */ /* 0x040fe40009726670 */
[----:B------:R-:W-:Y:S02]  /*1980*/  ISETP.GE.OR P6, PT, R11, UR14, P2 ;  /* 0x0000000e0b007c0c */ /* 0x000fe400097c6670 */
[----:B------:R-:W-:-:S09]  /*1990*/  ISETP.GE.OR P5, PT, R48, UR14, P3 ;  /* 0x0000000e30007c0c */ /* 0x000fd20009fa6670 */
[----:B------:R-:W0:Y:S01]  /*19a0*/  @!P1 LDC.64 R6, c[0x0][0x3a0] ;  /* 0x0000e800ff069b82 */ /* 0x000e220000000a00 */
[----:B------:R-:W-:-:S07]  /*19b0*/  @!P1 IADD3 R3, PT, PT, R49, R0, RZ ;  /* 0x0000000031039210 */ /* 0x000fce0007ffe0ff */
[----:B------:R-:W2:Y:S01]  /*19c0*/  @!P6 LDC.64 R4, c[0x0][0x3a0] ;  /* 0x0000e800ff04eb82 */ /* 0x000ea20000000a00 */
[----:B0-----:R-:W-:Y:S01]  /*19d0*/  @!P1 IMAD.WIDE R6, R3, 0x4, R6 ;  /* 0x0000000403069825 */ /* 0x001fe200078e0206 */
[----:B------:R-:W-:-:S04]  /*19e0*/  IADD3 R3, P0, PT, R49, R0, RZ ;  /* 0x0000000031037210 */ /* 0x000fc80007f1e0ff */
[----:B------:R-:W-:Y:S01]  /*19f0*/  LEA.HI.X.SX32 R8, R0, R13, 0x1, P0 ;  /* 0x0000000d00087211 */ /* 0x000fe200000f0eff */
[----:B------:R0:W-:Y:S01]  /*1a00*/  @!P1 STG.E desc[UR8][R6.64], R51 ;  /* 0x0000003306009986 */ /* 0x0001e2000c101908 */
[----:B-1----:R-:W-:Y:S02]  /*1a10*/  LEA R2, P4, R3, UR4, 0x2 ;  /* 0x0000000403027c11 */ /* 0x002fe4000f8810ff */
[----:B------:R-:W-:Y:S02]  /*1a20*/  ISETP.GE.AND P0, PT, R9, UR15, PT ;  /* 0x0000000f09007c0c */ /* 0x000fe4000bf06270 */
[----:B------:R-:W-:Y:S02]  /*1a30*/  IADD3 R9, PT, PT, R49, 0x3, RZ ;  /* 0x0000000331097810 */ /* 0x000fe40007ffe0ff */
[----:B------:R-:W-:Y:S02]  /*1a40*/  LEA.HI.X R3, R3, UR5, R8, 0x2, P4 ;  /* 0x0000000503037c11 */ /* 0x000fe4000a0f1408 */
[----:B------:R-:W-:-:S02]  /*1a50*/  ISETP.GE.OR P4, PT, R48, UR14, P0 ;  /* 0x0000000e30007c0c */ /* 0x000fc40008786670 */
[----:B------:R-:W-:Y:S01]  /*1a60*/  ISETP.GE.AND P1, PT, R9, UR15, PT ;  /* 0x0000000f09007c0c */ /* 0x000fe2000bf26270 */
[----:B------:R-:W-:Y:S01]  /*1a70*/  @!P5 STG.E desc[UR8][R2.64+0x4], R58 ;  /* 0x0000043a0200d986 */ /* 0x000fe2000c101908 */
[----:B------:R-:W-:Y:S02]  /*1a80*/  IADD3 R0, PT, PT, R0, UR15, RZ ;  /* 0x0000000f00007c10 */ /* 0x000fe4000fffe0ff */
[C---:B------:R-:W-:Y:S02]  /*1a90*/  ISETP.GE.OR P5, PT, R48.reuse, UR14, P1 ;  /* 0x0000000e30007c0c */ /* 0x040fe40008fa6670 */
[----:B------:R-:W-:Y:S02]  /*1aa0*/  @!P6 IADD3 R9, PT, PT, R49, R0, RZ ;  /* 0x000000003109e210 */ /* 0x000fe40007ffe0ff */
[----:B------:R-:W-:-:S03]  /*1ab0*/  IADD3 R48, PT, PT, R48, 0x3, RZ ;  /* 0x0000000330307810 */ /* 0x000fc60007ffe0ff */
[----:B------:R-:W-:Y:S01]  /*1ac0*/  @!P4 STG.E desc[UR8][R2.64+0x8], R59 ;  /* 0x0000083b0200c986 */ /* 0x000fe2000c101908 */
[----:B------:R-:W-:Y:S01]  /*1ad0*/  ISETP.GE.OR P4, PT, R12, UR14, P2 ;  /* 0x0000000e0c007c0c */ /* 0x000fe20009786670 */
[----:B--2---:R-:W-:Y:S01]  /*1ae0*/  @!P6 IMAD.WIDE R4, R9, 0x4, R4 ;  /* 0x000000040904e825 */ /* 0x004fe200078e0204 */
[----:B------:R-:W-:-:S03]  /*1af0*/  ISETP.GE.OR P2, PT, R48, UR14, P2 ;  /* 0x0000000e30007c0c */ /* 0x000fc60009746670 */
[----:B------:R1:W-:Y:S01]  /*1b00*/  @!P5 STG.E desc[UR8][R2.64+0xc], R52 ;  /* 0x00000c340200d986 */ /* 0x0003e2000c101908 */
[----:B0-----:R-:W-:-:S03]  /*1b10*/  IADD3 R7, P5, PT, R49, R0, RZ ;  /* 0x0000000031077210 */ /* 0x001fc60007fbe0ff */
[----:B------:R0:W-:Y:S01]  /*1b20*/  @!P6 STG.E desc[UR8][R4.64], R35 ;  /* 0x000000230400e986 */ /* 0x0001e2000c101908 */
[----:B------:R-:W-:Y:S02]  /*1b30*/  ISETP.GE.OR P6, PT, R11, UR14, P3 ;  /* 0x0000000e0b007c0c */ /* 0x000fe40009fc6670 */
[C---:B------:R-:W-:Y:S01]  /*1b40*/  LEA.HI.X.SX32 R10, R0.reuse, R13, 0x1, P5 ;  /* 0x0000000d000a7211 */ /* 0x040fe200028f0eff */
[----:B------:R-:W2:Y:S01]  /*1b50*/  @!P4 LDC.64 R8, c[0x0][0x3a0] ;  /* 0x0000e800ff08cb82 */ /* 0x000ea20000000a00 */
[C---:B------:R-:W-:Y:S02]  /*1b60*/  LEA R6, P5, R7.reuse, UR4, 0x2 ;  /* 0x0000000407067c11 */ /* 0x040fe4000f8a10ff */
[----:B------:R-:W-:Y:S02]  /*1b70*/  IADD3 R0, PT, PT, R0, UR15, RZ ;  /* 0x0000000f00007c10 */ /* 0x000fe4000fffe0ff */
[----:B------:R-:W-:Y:S02]  /*1b80*/  LEA.HI.X R7, R7, UR5, R10, 0x2, P5 ;  /* 0x0000000507077c11 */ /* 0x000fe4000a8f140a */
[----:B------:R-:W-:-:S02]  /*1b90*/  ISETP.GE.OR P5, PT, R11, UR14, P0 ;  /* 0x0000000e0b007c0c */ /* 0x000fc400087a6670 */
[-C--:B-1----:R-:W-:Y:S01]  /*1ba0*/  @!P4 IADD3 R3, PT, PT, R49, R0.reuse, RZ ;  /* 0x000000003103c210 */ /* 0x082fe20007ffe0ff */
[----:B------:R-:W-:Y:S01]  /*1bb0*/  @!P6 STG.E desc[UR8][R6.64+0x4], R54 ;  /* 0x000004360600e986 */ /* 0x000fe2000c101908 */
[----:B------:R-:W-:Y:S02]  /*1bc0*/  ISETP.GE.OR P6, PT, R11, UR14, P1 ;  /* 0x0000000e0b007c0c */ /* 0x000fe40008fc6670 */
[----:B------:R-:W1:Y:S07]  /*1bd0*/  @!P2 LDC.64 R10, c[0x0][0x3a0] ;  /* 0x0000e800ff0aab82 */ /* 0x000e6e0000000a00 */
[----:B------:R-:W-:Y:S01]  /*1be0*/  @!P5 STG.E desc[UR8][R6.64+0x8], R27 ;  /* 0x0000081b0600d986 */ /* 0x000fe2000c101908 */
[----:B0-----:R-:W-:-:S03]  /*1bf0*/  IADD3 R5, P5, PT, R49, R0, RZ ;  /* 0x0000000031057210 */ /* 0x001fc60007fbe0ff */
[----:B------:R0:W-:Y:S01]  /*1c00*/  @!P6 STG.E desc[UR8][R6.64+0xc], R34 ;  /* 0x00000c220600e986 */ /* 0x0001e2000c101908 */
[----:B------:R-:W-:Y:S01]  /*1c10*/  ISETP.GE.OR P6, PT, R12, UR14, P3 ;  /* 0x0000000e0c007c0c */ /* 0x000fe20009fc6670 */
[----:B--2---:R-:W-:Y:S01]  /*1c20*/  @!P4 IMAD.WIDE R2, R3, 0x4, R8 ;  /* 0x000000040302c825 */ /* 0x004fe200078e0208 */
[C---:B------:R-:W-:Y:S02]  /*1c30*/  LEA.HI.X.SX32 R8, R0.reuse, R13, 0x1, P5 ;  /* 0x0000000d00087211 */ /* 0x040fe400028f0eff */
[C---:B------:R-:W-:Y:S02]  /*1c40*/  LEA R4, P5, R5.reuse, UR4, 0x2 ;  /* 0x0000000405047c11 */ /* 0x040fe4000f8a10ff */
[----:B------:R-:W-:Y:S01]  /*1c50*/  IADD3 R0, PT, PT, R0, UR15, RZ ;  /* 0x0000000f00007c10 */ /* 0x000fe2000fffe0ff */
[----:B------:R1:W-:Y:S01]  /*1c60*/  @!P4 STG.E desc[UR8][R2.64], R33 ;  /* 0x000000210200c986 */ /* 0x0003e2000c101908 */
[----:B------:R-:W-:Y:S02]  /*1c70*/  LEA.HI.X R5, R5, UR5, R8, 0x2, P5 ;  /* 0x0000000505057c11 */ /* 0x000fe4000a8f1408 */
[----:B------:R-:W-:-:S02]  /*1c80*/  ISETP.GE.OR P4, PT, R12, UR14, P0 ;  /* 0x0000000e0c007c0c */ /* 0x000fc40008786670 */
[----:B------:R-:W-:Y:S01]  /*1c90*/  ISETP.GE.OR P5, PT, R12, UR14, P1 ;  /* 0x0000000e0c007c0c */ /* 0x000fe20008fa6670 */
[----:B------:R2:W-:Y:S01]  /*1ca0*/  @!P6 STG.E desc[UR8][R4.64+0x4], R28 ;  /* 0x0000041c0400e986 */ /* 0x0005e2000c101908 */
[CC--:B0-----:R-:W-:Y:S02]  /*1cb0*/  IADD3 R7, P6, PT, R49.reuse, R0.reuse, RZ ;  /* 0x0000000031077210 */ /* 0x0c1fe40007fde0ff */
[C---:B------:R-:W-:Y:S02]  /*1cc0*/  ISETP.GE.OR P3, PT, R48.reuse, UR14, P3 ;  /* 0x0000000e30007c0c */ /* 0x040fe40009f66670 */
[C---:B------:R-:W-:Y:S02]  /*1cd0*/  ISETP.GE.OR P0, PT, R48.reuse, UR14, P0 ;  /* 0x0000000e30007c0c */ /* 0x040fe40008706670 */
[----:B------:R-:W-:Y:S02]  /*1ce0*/  ISETP.GE.OR P1, PT, R48, UR14, P1 ;  /* 0x0000000e30007c0c */ /* 0x000fe40008f26670 */
[----:B------:R-:W-:Y:S01]  /*1cf0*/  @!P2 IADD3 R49, PT, PT, R49, R0, RZ ;  /* 0x000000003131a210 */ /* 0x000fe20007ffe0ff */
[----:B------:R2:W-:Y:S01]  /*1d00*/  @!P4 STG.E desc[UR8][R4.64+0x8], R25 ;  /* 0x000008190400c986 */ /* 0x0005e2000c101908 */
[----:B------:R-:W-:-:S02]  /*1d10*/  LEA.HI.X.SX32 R0, R0, R13, 0x1, P6 ;  /* 0x0000000d00007211 */ /* 0x000fc400030f0eff */
[----:B------:R-:W-:Y:S01]  /*1d20*/  LEA R6, P6, R7, UR4, 0x2 ;  /* 0x0000000407067c11 */ /* 0x000fe2000f8c10ff */
[----:B-1----:R-:W-:Y:S01]  /*1d30*/  @!P2 IMAD.WIDE R2, R49, 0x4, R10 ;  /* 0x000000043102a825 */ /* 0x002fe200078e020a */
[----:B------:R2:W-:Y:S02]  /*1d40*/  @!P5 STG.E desc[UR8][R4.64+0xc], R24 ;  /* 0x00000c180400d986 */ /* 0x0005e4000c101908 */
[----:B------:R-:W-:Y:S02]  /*1d50*/  LEA.HI.X R7, R7, UR5, R0, 0x2, P6 ;  /* 0x0000000507077c11 */ /* 0x000fe4000b0f1400 */
[----:B------:R2:W-:Y:S04]  /*1d60*/  @!P2 STG.E desc[UR8][R2.64], R29 ;  /* 0x0000001d0200a986 */ /* 0x0005e8000c101908 */
[----:B------:R2:W-:Y:S04]  /*1d70*/  @!P3 STG.E desc[UR8][R6.64+0x4], R26 ;  /* 0x0000041a0600b986 */ /* 0x0005e8000c101908 */
[----:B------:R2:W-:Y:S01]  /*1d80*/  @!P0 STG.E desc[UR8][R6.64+0x8], R53 ;  /* 0x0000083506008986 */ /* 0x0005e2000c101908 */
[----:B------:R-:W-:Y:S05]  /*1d90*/  @P1 EXIT ;  /* 0x000000000000194d */ /* 0x000fea0003800000 */
[----:B------:R-:W-:Y:S01]  /*1da0*/  STG.E desc[UR8][R6.64+0xc], R50 ;  /* 0x00000c3206007986 */ /* 0x000fe2000c101908 */
[----:B------:R-:W-:Y:S05]  /*1db0*/  EXIT ;  /* 0x000000000000794d */ /* 0x000fea0003800000 */
.L_x_2:
[----:B------:R-:W-:-:S00]  /*1dc0*/  BRA `(.L_x_2) ;  /* 0xfffffffc00fc7947 */ /* 0x000fc0000383ffff */
[----:B------:R-:W-:-:S00]  /*1dd0*/  NOP ;  /* 0x0000000000007918 */ /* 0x000fc00000000000 */
        /* <DEDUP_REMOVED lines=10> */
.L_x_6:


//--------------------- .text._ZN9matmul_l19matmul_l1EiiiPKfS1_Pf --------------------------
	.section	.text._ZN9matmul_l19matmul_l1EiiiPKfS1_Pf,"ax",@progbits
	.align	128
        .global         _ZN9matmul_l19matmul_l1EiiiPKfS1_Pf
        .type           _ZN9matmul_l19matmul_l1EiiiPKfS1_Pf,@function
        .size           _ZN9matmul_l19matmul_l1EiiiPKfS1_Pf,(.L_x_7 - _ZN9matmul_l19matmul_l1EiiiPKfS1_Pf)
        .other          _ZN9matmul_l19matmul_l1EiiiPKfS1_Pf,@"STO_CUDA_ENTRY STV_DEFAULT"
_ZN9matmul_l19matmul_l1EiiiPKfS1_Pf:
.text._ZN9matmul_l19matmul_l1EiiiPKfS1_Pf:
[----:B------:R-:W-:Y:S01]  /*0000*/  LDC R1, c[0x0][0x37c] ;  /* 0x0000df00ff017b82 */ /* 0x000fe20000000800 */
[----:B------:R-:W0:Y:S01]  /*0010*/  S2R R0, SR_TID.Y ;  /* 0x0000000000007919 */ /* 0x000e220000002200 */
[----:B------:R-:W1:Y:S01]  /*0020*/  LDCU UR8, c[0x0][0x388] ;  /* 0x00007100ff0877ac */ /* 0x000e620008000800 */
[----:B------:R-:W-:Y:S01]  /*0030*/  HFMA2 R5, -RZ, RZ, 0, 0 ;  /* 0x00000000ff057431 */ /* 0x000fe200000001ff */
[----:B------:R-:W0:Y:S01]  /*0040*/  S2R R3, SR_CTAID.Y ;  /* 0x0000000000037919 */ /* 0x000e220000002600 */
[----:B------:R-:W2:Y:S01]  /*0050*/  LDCU.64 UR6, c[0x0][0x358] ;  /* 0x00006b00ff0677ac */ /* 0x000ea20008000a00 */
[----:B------:R-:W3:Y:S01]  /*0060*/  S2R R17, SR_TID.X ;  /* 0x0000000000117919 */ /* 0x000ee20000002100 */
[----:B------:R-:W3:Y:S01]  /*0070*/  S2R R4, SR_CTAID.X ;  /* 0x0000000000047919 */ /* 0x000ee20000002500 */
[----:B-1----:R-:W-:Y:S01]  /*0080*/  UISETP.GE.AND UP0, UPT, UR8, 0x1, UPT ;  /* 0x000000010800788c */ /* 0x002fe2000bf06270 */
[----:B0-----:R-:W-:Y:S02]  /*0090*/  LEA R2, R3, R0, 0x4 ;  /* 0x0000000003027211 */ /* 0x001fe400078e20ff */
[----:B---3--:R-:W-:-:S06]  /*00a0*/  LEA R3, R4, R17, 0x4 ;  /* 0x0000001104037211 */ /* 0x008fcc00078e20ff */
[----:B--2---:R-:W-:Y:S05]  /*00b0*/  BRA.U !UP0, `(.L_x_3) ;  /* 0x00000005082c7547 */ /* 0x004fea000b800000 */
[----:B------:R-:W0:Y:S01]  /*00c0*/  S2UR UR5, SR_CgaCtaId ;  /* 0x00000000000579c3 */ /* 0x000e220000008800 */
[----:B------:R-:W1:Y:S01]  /*00d0*/  LDCU UR9, c[0x0][0x380] ;  /* 0x00007000ff0977ac */ /* 0x000e620008000800 */
[----:B------:R-:W-:Y:S01]  /*00e0*/  LEA R20, R0, R17, 0x4 ;  /* 0x0000001100147211 */ /* 0x000fe200078e20ff */
[--C-:B------:R-:W-:Y:S01]  /*00f0*/  IMAD R16, R2, UR8, R17.reuse ;  /* 0x0000000802107c24 */ /* 0x100fe2000f8e0211 */
[----:B------:R-:W-:Y:S01]  /*0100*/  MOV R5, RZ ;  /* 0x000000ff00057202 */ /* 0x000fe20000000f00 */
[----:B------:R-:W-:Y:S01]  /*0110*/  UMOV UR4, 0x400 ;  /* 0x0000040000047882 */ /* 0x000fe20000000000 */
[----:B------:R-:W2:Y:S02]  /*0120*/  LDCU UR11, c[0x0][0x388] ;  /* 0x00007100ff0b77ac */ /* 0x000ea40008000800 */
[----:B------:R-:W3:Y:S01]  /*0130*/  LDC R18, c[0x0][0x380] ;  /* 0x0000e000ff127b82 */ /* 0x000ee20000000800 */
[----:B------:R-:W4:Y:S01]  /*0140*/  LDCU UR10, c[0x0][0x384] ;  /* 0x00007080ff0a77ac */ /* 0x000f220008000800 */
[----:B-1----:R-:W-:Y:S01]  /*0150*/  IMAD R21, R0, UR9, R17 ;  /* 0x0000000900157c24 */ /* 0x002fe2000f8e0211 */
[----:B0-----:R-:W-:-:S04]  /*0160*/  ULEA UR4, UR5, UR4, 0x18 ;  /* 0x0000000405047291 */ /* 0x001fc8000f8ec0ff */
[----:B------:R-:W-:Y:S02]  /*0170*/  LEA R21, R4, R21, 0x4 ;  /* 0x0000001504157211 */ /* 0x000fe400078e20ff */
[----:B------:R-:W-:Y:S02]  /*0180*/  LEA R20, R20, UR4, 0x2 ;  /* 0x0000000414147c11 */ /* 0x000fe4000f8e10ff */
[----:B------:R-:W-:Y:S02]  /*0190*/  LEA R22, R0, UR4, 0x6 ;  /* 0x0000000400167c11 */ /* 0x000fe4000f8e30ff */
[----:B------:R-:W-:Y:S01]  /*01a0*/  LEA R19, R17, UR4, 0x2 ;  /* 0x0000000411137c11 */ /* 0x000fe2000f8e10ff */
[----:B--2-4-:R-:W-:-:S06]  /*01b0*/  UMOV UR4, URZ ;  /* 0x000000ff00047c82 */ /* 0x014fcc0008000000 */
.L_x_4:
[----:B------:R-:W-:Y:S01]  /*01c0*/  ISETP.GE.AND P1, PT, R17, UR11, PT ;  /* 0x0000000b11007c0c */ /* 0x000fe2000bf26270 */
[----:B------:R-:W-:Y:S01]  /*01d0*/  HFMA2 R25, -RZ, RZ, 0, 0 ;  /* 0x00000000ff197431 */ /* 0x000fe200000001ff */
[----:B------:R-:W-:Y:S02]  /*01e0*/  ISETP.GE.AND P0, PT, R0, UR11, PT ;  /* 0x0000000b00007c0c */ /* 0x000fe4000bf06270 */
[----:B------:R-:W-:Y:S02]  /*01f0*/  ISETP.GE.OR P1, PT, R2, UR10, P1 ;  /* 0x0000000a02007c0c */ /* 0x000fe40008f26670 */
[----:B---3--:R-:W-:Y:S02]  /*0200*/  ISETP.GE.OR P0, PT, R3, R18, P0 ;  /* 0x000000120300720c */ /* 0x008fe40000706670 */
[----:B------:R-:W-:-:S09]  /*0210*/  MOV R23, RZ ;  /* 0x000000ff00177202 */ /* 0x000fd20000000f00 */
[----:B------:R-:W0:Y:S08]  /*0220*/  @!P1 LDC.64 R12, c[0x0][0x390] ;  /* 0x0000e400ff0c9b82 */ /* 0x000e300000000a00 */
[----:B------:R-:W1:Y:S01]  /*0230*/  @!P0 LDC.64 R6, c[0x0][0x398] ;  /* 0x0000e600ff068b82 */ /* 0x000e620000000a00 */
[----:B0-----:R-:W-:-:S05]  /*0240*/  @!P1 IMAD.WIDE.U32 R12, R16, 0x4, R12 ;  /* 0x00000004100c9825 */ /* 0x001fca00078e000c */
[----:B------:R-:W2:Y:S01]  /*0250*/  @!P1 LDG.E.CONSTANT R23, desc[UR6][R12.64] ;  /* 0x000000060c179981 */ /* 0x000ea2000c1e9900 */
[----:B-1----:R-:W-:-:S05]  /*0260*/  @!P0 IMAD.WIDE R6, R21, 0x4, R6 ;  /* 0x0000000415068825 */ /* 0x002fca00078e0206 */
[----:B------:R-:W3:Y:S01]  /*0270*/  @!P0 LDG.E.CONSTANT R25, desc[UR6][R6.64] ;  /* 0x0000000606198981 */ /* 0x000ee2000c1e9900 */
[----:B------:R-:W-:-:S04]  /*0280*/  UIADD3 UR4, UPT, UPT, UR4, 0x10, URZ ;  /* 0x0000001004047890 */ /* 0x000fc8000fffe0ff */
[----:B------:R-:W-:Y:S01]  /*0290*/  UISETP.GE.AND UP0, UPT, UR4, UR11, UPT ;  /* 0x0000000b0400728c */ /* 0x000fe2000bf06270 */
[----:B------:R-:W-:Y:S02]  /*02a0*/  IADD3 R0, PT, PT, R0, 0x10, RZ ;  /* 0x0000001000007810 */ /* 0x000fe40007ffe0ff */
[----:B------:R-:W-:Y:S02]  /*02b0*/  IADD3 R17, PT, PT, R17, 0x10, RZ ;  /* 0x0000001011117810 */ /* 0x000fe40007ffe0ff */
[----:B------:R-:W-:Y:S02]  /*02c0*/  IADD3 R16, PT, PT, R16, 0x10, RZ ;  /* 0x0000001010107810 */ /* 0x000fe40007ffe0ff */
[----:B------:R-:W-:Y:S01]  /*02d0*/  LEA R21, R18, R21, 0x4 ;  /* 0x0000001512157211 */ /* 0x000fe200078e20ff */
[----:B--2---:R-:W-:Y:S04]  /*02e0*/  STS [R20], R23 ;  /* 0x0000001714007388 */ /* 0x004fe80000000800 */
[----:B---3--:R-:W-:Y:S01]  /*02f0*/  STS [R20+0x400], R25 ;  /* 0x0004001914007388 */ /* 0x008fe20000000800 */
[----:B------:R-:W-:Y:S06]  /*0300*/  BAR.SYNC.DEFER_BLOCKING 0x0 ;  /* 0x0000000000007b1d */ /* 0x000fec0000010000 */
[----:B------:R-:W-:Y:S04]  /*0310*/  LDS R4, [R19+0x400] ;  /* 0x0004000013047984 */ /* 0x000fe80000000800 */
[----:B------:R-:W0:Y:S04]  /*0320*/  LDS.128 R8, [R22] ;  /* 0x0000000016087984 */ /* 0x000e280000000c00 */
[----:B------:R-:W1:Y:S04]  /*0330*/  LDS R28, [R19+0x440] ;  /* 0x00044000131c7984 */ /* 0x000e680000000800 */
[----:B------:R-:W2:Y:S04]  /*0340*/  LDS R29, [R19+0x480] ;  /* 0x00048000131d7984 */ /* 0x000ea80000000800 */
[----:B------:R-:W3:Y:S04]  /*0350*/  LDS R26, [R19+0x4c0] ;  /* 0x0004c000131a7984 */ /* 0x000ee80000000800 */
[----:B------:R-:W-:Y:S04]  /*0360*/  LDS R27, [R19+0x500] ;  /* 0x00050000131b7984 */ /* 0x000fe80000000800 */
[----:B------:R-:W4:Y:S04]  /*0370*/  LDS.128 R12, [R22+0x10] ;  /* 0x00001000160c7984 */ /* 0x000f280000000c00 */
[----:B------:R-:W5:Y:S04]  /*0380*/  LDS R24, [R19+0x540] ;  /* 0x0005400013187984 */ /* 0x000f680000000800 */
[----:B------:R-:W5:Y:S04]  /*0390*/  LDS R23, [R19+0x580] ;  /* 0x0005800013177984 */ /* 0x000f680000000800 */
[----:B------:R-:W-:Y:S01]  /*03a0*/  LDS R25, [R19+0x600] ;  /* 0x0006000013197984 */ /* 0x000fe20000000800 */
[----:B0-----:R-:W-:-:S03]  /*03b0*/  FFMA R4, R8, R4, R5 ;  /* 0x0000000408047223 */ /* 0x001fc60000000005 */
[----:B------:R-:W0:Y:S01]  /*03c0*/  LDS R8, [R19+0x5c0] ;  /* 0x0005c00013087984 */ /* 0x000e220000000800 */
[----:B-1----:R-:W-:-:S03]  /*03d0*/  FFMA R9, R9, R28, R4 ;  /* 0x0000001c09097223 */ /* 0x002fc60000000004 */
[----:B------:R-:W1:Y:S01]  /*03e0*/  LDS.128 R4, [R22+0x20] ;  /* 0x0000200016047984 */ /* 0x000e620000000c00 */
[----:B--2---:R-:W-:-:S04]  /*03f0*/  FFMA R10, R10, R29, R9 ;  /* 0x0000001d0a0a7223 */ /* 0x004fc80000000009 */
[----:B---3--:R-:W-:-:S04]  /*0400*/  FFMA R11, R11, R26, R10 ;  /* 0x0000001a0b0b7223 */ /* 0x008fc8000000000a */
[----:B----4-:R-:W-:Y:S02]  /*0410*/  FFMA R10, R12, R27, R11 ;  /* 0x0000001b0c0a7223 */ /* 0x010fe4000000000b */
[----:B------:R-:W2:Y:S02]  /*0420*/  LDS R12, [R19+0x640] ;  /* 0x00064000130c7984 */ /* 0x000ea40000000800 */
[----:B-----5:R-:W-:Y:S02]  /*0430*/  FFMA R9, R13, R24, R10 ;  /* 0x000000180d097223 */ /* 0x020fe4000000000a */
[----:B------:R-:W3:Y:S02]  /*0440*/  LDS R13, [R19+0x680] ;  /* 0x00068000130d7984 */ /* 0x000ee40000000800 */
[----:B------:R-:W-:Y:S02]  /*0450*/  FFMA R10, R14, R23, R9 ;  /* 0x000000170e0a7223 */ /* 0x000fe40000000009 */
[----:B------:R-:W4:Y:S04]  /*0460*/  LDS R14, [R19+0x6c0] ;  /* 0x0006c000130e7984 */ /* 0x000f280000000800 */
[----:B------:R-:W-:Y:S04]  /*0470*/  LDS R23, [R19+0x700] ;  /* 0x0007000013177984 */ /* 0x000fe80000000800 */
[----:B------:R-:W-:Y:S01]  /*0480*/  LDS R24, [R19+0x740] ;  /* 0x0007400013187984 */ /* 0x000fe20000000800 */
[----:B0-----:R-:W-:-:S03]  /*0490*/  FFMA R27, R15, R8, R10 ;  /* 0x000000080f1b7223 */ /* 0x001fc6000000000a */
[----:B------:R-:W0:Y:S04]  /*04a0*/  LDS.128 R8, [R22+0x30] ;  /* 0x0000300016087984 */ /* 0x000e280000000c00 */
[----:B------:R-:W5:Y:S01]  /*04b0*/  LDS R15, [R19+0x780] ;  /* 0x00078000130f7984 */ /* 0x000f620000000800 */
[----:B-1----:R-:W-:-:S03]  /*04c0*/  FFMA R26, R4, R25, R27 ;  /* 0x00000019041a7223 */ /* 0x002fc6000000001b */
[----:B------:R-:W1:Y:S01]  /*04d0*/  LDS R4, [R19+0x7c0] ;  /* 0x0007c00013047984 */ /* 0x000e620000000800 */
[----:B--2---:R-:W-:-:S04]  /*04e0*/  FFMA R5, R5, R12, R26 ;  /* 0x0000000c05057223 */ /* 0x004fc8000000001a */
[----:B---3--:R-:W-:-:S04]  /*04f0*/  FFMA R6, R6, R13, R5 ;  /* 0x0000000d06067223 */ /* 0x008fc80000000005 */
[----:B----4-:R-:W-:-:S04]  /*0500*/  FFMA R7, R7, R14, R6 ;  /* 0x0000000e07077223 */ /* 0x010fc80000000006 */
[----:B0-----:R-:W-:-:S04]  /*0510*/  FFMA R8, R8, R23, R7 ;  /* 0x0000001708087223 */ /* 0x001fc80000000007 */
[----:B------:R-:W-:-:S04]  /*0520*/  FFMA R9, R9, R24, R8 ;  /* 0x0000001809097223 */ /* 0x000fc80000000008 */
[----:B-----5:R-:W-:-:S04]  /*0530*/  FFMA R10, R10, R15, R9 ;  /* 0x0000000f0a0a7223 */ /* 0x020fc80000000009 */
[----:B-1----:R-:W-:Y:S01]  /*0540*/  FFMA R5, R11, R4, R10 ;  /* 0x000000040b057223 */ /* 0x002fe2000000000a */
[----:B------:R-:W-:Y:S06]  /*0550*/  BAR.SYNC.DEFER_BLOCKING 0x0 ;  /* 0x0000000000007b1d */ /* 0x000fec0000010000 */
[----:B------:R-:W-:Y:S05]  /*0560*/  BRA.U !UP0, `(.L_x_4) ;  /* 0xfffffffd08147547 */ /* 0x000fea000b83ffff */
.L_x_3:
[----:B------:R-:W0:Y:S02]  /*0570*/  LDCU.64 UR4, c[0x0][0x380] ;  /* 0x00007000ff0477ac */ /* 0x000e240008000a00 */
[----:B0-----:R-:W-:-:S04]  /*0580*/  ISETP.GE.AND P0, PT, R2, UR5, PT ;  /* 0x0000000502007c0c */ /* 0x001fc8000bf06270 */
[----:B------:R-:W-:-:S13]  /*0590*/  ISETP.GE.OR P0, PT, R3, UR4, P0 ;  /* 0x0000000403007c0c */ /* 0x000fda0008706670 */
[----:B------:R-:W-:Y:S05]  /*05a0*/  @P0 EXIT ;  /* 0x000000000000094d */ /* 0x000fea0003800000 */
[----:B------:R-:W0:Y:S01]  /*05b0*/  LDC.64 R6, c[0x0][0x3a0] ;  /* 0x0000e800ff067b82 */ /* 0x000e220000000a00 */
[----:B------:R-:W-:-:S04]  /*05c0*/  IMAD R3, R2, UR4, R3 ;  /* 0x0000000402037c24 */ /* 0x000fc8000f8e0203 */
[----:B0-----:R-:W-:-:S05]  /*05d0*/  IMAD.WIDE R2, R3, 0x4, R6 ;  /* 0x0000000403027825 */ /* 0x001fca00078e0206 */
[----:B------:R-:W-:Y:S01]  /*05e0*/  STG.E desc[UR6][R2.64], R5 ;  /* 0x0000000502007986 */ /* 0x000fe2000c101906 */
[----:B------:R-:W-:Y:S05]  /*05f0*/  EXIT ;  /* 0x000000000000794d */ /* 0x000fea0003800000 */
.L_x_5:
        /* <DEDUP_REMOVED lines=16> */
.L_x_7:


//--------------------- .nv.shared._ZN13matmul_l1_reg13matmul_l1_regEiiiPKfS1_Pf --------------------------
	.section	.nv.shared._ZN13matmul_l1_reg13matmul_l1_regEiiiPKfS1_Pf,"aw",@nobits
	.sectionflags	@""
	.align	16
	.zero		1024


//--------------------- .nv.shared.reserved.0     --------------------------
	.section	.nv.shared.reserved.0,"aw",@nobits
	.weak		__nv_reservedSMEM_offset_0_alias
	.size		__nv_reservedSMEM_offset_0_alias, 0, 64
	.other		__nv_reservedSMEM_offset_0_alias,@"STO_CUDA_RESERVED_SHARED STV_DEFAULT"
__nv_reservedSMEM_offset_0_alias:
	.zero		0
	.zero		64


//--------------------- .nv.shared._ZN9matmul_l19matmul_l1EiiiPKfS1_Pf --------------------------
	.section	.nv.shared._ZN9matmul_l19matmul_l1EiiiPKfS1_Pf,"aw",@nobits
	.sectionflags	@""
	.align	16
	.zero		1024


//--------------------- .nv.constant0._ZN13matmul_l1_reg13matmul_l1_regEiiiPKfS1_Pf --------------------------
	.section	.nv.constant0._ZN13matmul_l1_reg13matmul_l1_regEiiiPKfS1_Pf,"a",@progbits
	.sectionflags	@""
	.align	4
.nv.constant0._ZN13matmul_l1_reg13matmul_l1_regEiiiPKfS1_Pf:
	.zero		936


//--------------------- .nv.constant0._ZN9matmul_l19matmul_l1EiiiPKfS1_Pf --------------------------
	.section	.nv.constant0._ZN9matmul_l19matmul_l1EiiiPKfS1_Pf,"a",@progbits
	.sectionflags	@""
	.align	4
.nv.constant0._ZN9matmul_l19matmul_l1EiiiPKfS1_Pf:
	.zero		936


//--------------------- SYMBOLS --------------------------

	.type		.nv.reservedSmem.offset0,@object
	.size		.nv.reservedSmem.offset0,0x4
	.type		.nv.reservedSmem.cap,@object
	.size		.nv.reservedSmem.cap,0x4
